//
// Generated by NVIDIA NVVM Compiler
//
// Compiler Build ID: CL-36424714
// Cuda compilation tools, release 13.0, V13.0.88
// Based on NVVM 20.0.0
//

.version 9.0
.target sm_100
.address_size 64

	// .globl	_Z4testPfS_
.global .align 4 .b8 __cudart_i2opi_f[24] = {65, 144, 67, 60, 153, 149, 98, 219, 192, 221, 52, 245, 209, 87, 39, 252, 41, 21, 68, 78, 110, 131, 249, 162};

.visible .entry _Z4testPfS_(
	.param .u64 .ptr .align 1 _Z4testPfS__param_0,
	.param .u64 .ptr .align 1 _Z4testPfS__param_1
)
{
	.local .align 4 .b8 	__local_depot0[28];
	.reg .b64 	%SP;
	.reg .b64 	%SPL;
	.reg .pred 	%p<25>;
	.reg .b32 	%r<106>;
	.reg .b32 	%f<105>;
	.reg .b64 	%rd<48>;
	.reg .b64 	%fd<22>;

	mov.u64 	%SPL, __local_depot0;
	add.u64 	%rd1, %SPL, 0;
	add.u64 	%rd2, %SPL, 0;
	mov.u32 	%r38, %ctaid.x;
	mov.u32 	%r39, %ntid.x;
	mov.u32 	%r40, %tid.x;
	mad.lo.s32 	%r41, %r38, %r39, %r40;
	mov.u32 	%r42, %ctaid.y;
	mov.u32 	%r43, %ntid.y;
	mov.u32 	%r44, %tid.y;
	mad.lo.s32 	%r45, %r42, %r43, %r44;
	cvt.rn.f32.s32 	%f21, %r41;
	cvt.rn.f32.u32 	%f22, %r45;
	cvt.f64.f32 	%fd1, %f21;
	add.f64 	%fd2, %fd1, 0dC080000000000000;
	mul.f64 	%fd3, %fd2, 0d3F80624DD2F1A9FC;
	cvt.rn.f32.f64 	%f1, %fd3;
	cvt.f64.f32 	%fd4, %f22;
	add.f64 	%fd5, %fd4, 0dC080000000000000;
	mul.f64 	%fd6, %fd5, 0d3F80624DD2F1A9FC;
	cvt.rn.f32.f64 	%f2, %fd6;
	shl.b32 	%r46, %r45, 10;
	add.s32 	%r1, %r46, %r41;
	mov.f32 	%f101, 0f00000000;
	mov.b32 	%r94, 0;
	mov.u64 	%rd30, __cudart_i2opi_f;
	mov.u32 	%r95, %r94;
	mov.f32 	%f102, %f101;
$L__BB0_1:
	add.s32 	%r48, %r94, -50;
	cvt.rn.f64.s32 	%fd7, %r48;
	mul.f64 	%fd8, %fd7, 0dBFB47AE140000000;
	cvt.rn.f32.f64 	%f23, %fd8;
	add.f32 	%f24, %f1, %f23;
	mul.f32 	%f5, %f24, %f24;
	mov.b32 	%r96, 0;
	mov.u32 	%r97, %r95;
$L__BB0_2:
	ld.param.u64 	%rd42, [_Z4testPfS__param_0];
	add.s32 	%r49, %r96, -50;
	cvt.rn.f64.s32 	%fd9, %r49;
	mul.f64 	%fd10, %fd9, 0dBFB47AE140000000;
	cvt.rn.f32.f64 	%f25, %fd10;
	cvta.to.global.u64 	%rd17, %rd42;
	mul.wide.u32 	%rd18, %r97, 4;
	add.s64 	%rd19, %rd17, %rd18;
	ld.global.f32 	%f8, [%rd19];
	add.f32 	%f26, %f2, %f25;
	fma.rn.f32 	%f27, %f26, %f26, %f5;
	add.f32 	%f28, %f27, 0f47AFC800;
	sqrt.rn.f32 	%f29, %f28;
	cvt.f64.f32 	%fd11, %f29;
	mul.f64 	%fd12, %fd11, 0d40C3346A9D04AF8A;
	cvt.rn.f32.f64 	%f9, %fd12;
	mul.f32 	%f30, %f9, 0f3F22F983;
	cvt.rni.s32.f32 	%r105, %f30;
	cvt.rn.f32.s32 	%f31, %r105;
	fma.rn.f32 	%f32, %f31, 0fBFC90FDA, %f9;
	fma.rn.f32 	%f33, %f31, 0fB3A22168, %f32;
	fma.rn.f32 	%f104, %f31, 0fA7C234C5, %f33;
	abs.f32 	%f11, %f9;
	setp.ltu.f32 	%p1, %f11, 0f47CE4780;
	mov.u32 	%r101, %r105;
	mov.f32 	%f103, %f104;
	@%p1 bra 	$L__BB0_10;
	setp.neu.f32 	%p2, %f11, 0f7F800000;
	@%p2 bra 	$L__BB0_5;
	mov.f32 	%f36, 0f00000000;
	mul.rn.f32 	%f103, %f9, %f36;
	mov.b32 	%r101, 0;
	bra.uni 	$L__BB0_10;
$L__BB0_5:
	mov.b32 	%r7, %f9;
	shl.b32 	%r51, %r7, 8;
	or.b32  	%r8, %r51, -2147483648;
	mov.b64 	%rd46, 0;
	mov.b32 	%r98, 0;
	mov.u64 	%rd44, __cudart_i2opi_f;
	mov.u64 	%rd45, %rd2;
$L__BB0_6:
	.pragma "nounroll";
	ld.global.nc.u32 	%r52, [%rd44];
	mad.wide.u32 	%rd22, %r52, %r8, %rd46;
	shr.u64 	%rd46, %rd22, 32;
	st.local.u32 	[%rd45], %rd22;
	add.s32 	%r98, %r98, 1;
	add.s64 	%rd45, %rd45, 4;
	add.s64 	%rd44, %rd44, 4;
	setp.ne.s32 	%p3, %r98, 6;
	@%p3 bra 	$L__BB0_6;
	shr.u32 	%r53, %r7, 23;
	st.local.u32 	[%rd2+24], %rd46;
	and.b32  	%r11, %r53, 31;
	and.b32  	%r54, %r53, 224;
	add.s32 	%r55, %r54, -128;
	shr.u32 	%r56, %r55, 5;
	mul.wide.u32 	%rd23, %r56, 4;
	sub.s64 	%rd9, %rd2, %rd23;
	ld.local.u32 	%r99, [%rd9+24];
	ld.local.u32 	%r100, [%rd9+20];
	setp.eq.s32 	%p4, %r11, 0;
	@%p4 bra 	$L__BB0_9;
	shf.l.wrap.b32 	%r99, %r100, %r99, %r11;
	ld.local.u32 	%r57, [%rd9+16];
	shf.l.wrap.b32 	%r100, %r57, %r100, %r11;
$L__BB0_9:
	shr.u32 	%r58, %r99, 30;
	shf.l.wrap.b32 	%r59, %r100, %r99, 2;
	shl.b32 	%r60, %r100, 2;
	shr.u32 	%r61, %r59, 31;
	add.s32 	%r62, %r61, %r58;
	neg.s32 	%r63, %r62;
	setp.lt.s32 	%p5, %r7, 0;
	selp.b32 	%r101, %r63, %r62, %p5;
	xor.b32  	%r64, %r59, %r7;
	shr.s32 	%r65, %r59, 31;
	xor.b32  	%r66, %r65, %r59;
	xor.b32  	%r67, %r65, %r60;
	cvt.u64.u32 	%rd24, %r66;
	shl.b64 	%rd25, %rd24, 32;
	cvt.u64.u32 	%rd26, %r67;
	or.b64  	%rd27, %rd25, %rd26;
	cvt.rn.f64.s64 	%fd13, %rd27;
	mul.f64 	%fd14, %fd13, 0d3BF921FB54442D19;
	cvt.rn.f32.f64 	%f34, %fd14;
	neg.f32 	%f35, %f34;
	setp.lt.s32 	%p6, %r64, 0;
	selp.f32 	%f103, %f35, %f34, %p6;
$L__BB0_10:
	setp.ltu.f32 	%p7, %f11, 0f47CE4780;
	add.s32 	%r69, %r101, 1;
	mul.rn.f32 	%f37, %f103, %f103;
	and.b32  	%r70, %r101, 1;
	setp.eq.b32 	%p8, %r70, 1;
	selp.f32 	%f38, %f103, 0f3F800000, %p8;
	fma.rn.f32 	%f39, %f37, %f38, 0f00000000;
	fma.rn.f32 	%f40, %f37, 0f37CBAC00, 0fBAB607ED;
	selp.f32 	%f41, 0fB94D4153, %f40, %p8;
	selp.f32 	%f42, 0f3C0885E4, 0f3D2AAABB, %p8;
	fma.rn.f32 	%f43, %f41, %f37, %f42;
	selp.f32 	%f44, 0fBE2AAAA8, 0fBEFFFFFF, %p8;
	fma.rn.f32 	%f45, %f43, %f37, %f44;
	fma.rn.f32 	%f46, %f45, %f39, %f38;
	and.b32  	%r71, %r69, 2;
	setp.eq.s32 	%p9, %r71, 0;
	mov.f32 	%f47, 0f00000000;
	sub.f32 	%f48, %f47, %f46;
	selp.f32 	%f49, %f46, %f48, %p9;
	fma.rn.f32 	%f102, %f8, %f49, %f102;
	@%p7 bra 	$L__BB0_18;
	setp.neu.f32 	%p10, %f11, 0f7F800000;
	@%p10 bra 	$L__BB0_13;
	mov.f32 	%f52, 0f00000000;
	mul.rn.f32 	%f104, %f9, %f52;
	mov.b32 	%r105, 0;
	bra.uni 	$L__BB0_18;
$L__BB0_13:
	mov.b32 	%r20, %f9;
	shl.b32 	%r73, %r20, 8;
	or.b32  	%r21, %r73, -2147483648;
	mov.b64 	%rd47, 0;
	mov.b32 	%r102, 0;
$L__BB0_14:
	.pragma "nounroll";
	mul.wide.u32 	%rd29, %r102, 4;
	add.s64 	%rd31, %rd30, %rd29;
	ld.global.nc.u32 	%r74, [%rd31];
	mad.wide.u32 	%rd32, %r74, %r21, %rd47;
	shr.u64 	%rd47, %rd32, 32;
	add.s64 	%rd33, %rd1, %rd29;
	st.local.u32 	[%rd33], %rd32;
	add.s32 	%r102, %r102, 1;
	setp.ne.s32 	%p11, %r102, 6;
	@%p11 bra 	$L__BB0_14;
	shr.u32 	%r75, %r20, 23;
	st.local.u32 	[%rd1+24], %rd47;
	and.b32  	%r24, %r75, 31;
	and.b32  	%r76, %r75, 224;
	add.s32 	%r77, %r76, -128;
	shr.u32 	%r78, %r77, 5;
	mul.wide.u32 	%rd34, %r78, 4;
	sub.s64 	%rd12, %rd1, %rd34;
	ld.local.u32 	%r103, [%rd12+24];
	ld.local.u32 	%r104, [%rd12+20];
	setp.eq.s32 	%p12, %r24, 0;
	@%p12 bra 	$L__BB0_17;
	shf.l.wrap.b32 	%r103, %r104, %r103, %r24;
	ld.local.u32 	%r79, [%rd12+16];
	shf.l.wrap.b32 	%r104, %r79, %r104, %r24;
$L__BB0_17:
	shr.u32 	%r80, %r103, 30;
	shf.l.wrap.b32 	%r81, %r104, %r103, 2;
	shl.b32 	%r82, %r104, 2;
	shr.u32 	%r83, %r81, 31;
	add.s32 	%r84, %r83, %r80;
	neg.s32 	%r85, %r84;
	setp.lt.s32 	%p13, %r20, 0;
	selp.b32 	%r105, %r85, %r84, %p13;
	xor.b32  	%r86, %r81, %r20;
	shr.s32 	%r87, %r81, 31;
	xor.b32  	%r88, %r87, %r81;
	xor.b32  	%r89, %r87, %r82;
	cvt.u64.u32 	%rd35, %r88;
	shl.b64 	%rd36, %rd35, 32;
	cvt.u64.u32 	%rd37, %r89;
	or.b64  	%rd38, %rd36, %rd37;
	cvt.rn.f64.s64 	%fd15, %rd38;
	mul.f64 	%fd16, %fd15, 0d3BF921FB54442D19;
	cvt.rn.f32.f64 	%f50, %fd16;
	neg.f32 	%f51, %f50;
	setp.lt.s32 	%p14, %r86, 0;
	selp.f32 	%f104, %f51, %f50, %p14;
$L__BB0_18:
	mul.rn.f32 	%f53, %f104, %f104;
	and.b32  	%r91, %r105, 1;
	setp.eq.b32 	%p15, %r91, 1;
	selp.f32 	%f54, 0f3F800000, %f104, %p15;
	fma.rn.f32 	%f55, %f53, %f54, 0f00000000;
	fma.rn.f32 	%f56, %f53, 0f37CBAC00, 0fBAB607ED;
	selp.f32 	%f57, %f56, 0fB94D4153, %p15;
	selp.f32 	%f58, 0f3D2AAABB, 0f3C0885E4, %p15;
	fma.rn.f32 	%f59, %f57, %f53, %f58;
	selp.f32 	%f60, 0fBEFFFFFF, 0fBE2AAAA8, %p15;
	fma.rn.f32 	%f61, %f59, %f53, %f60;
	fma.rn.f32 	%f62, %f61, %f55, %f54;
	and.b32  	%r92, %r105, 2;
	setp.eq.s32 	%p16, %r92, 0;
	mov.f32 	%f63, 0f00000000;
	sub.f32 	%f64, %f63, %f62;
	selp.f32 	%f65, %f62, %f64, %p16;
	fma.rn.f32 	%f101, %f8, %f65, %f101;
	add.s32 	%r96, %r96, 1;
	setp.ne.s32 	%p17, %r96, 100;
	add.s32 	%r97, %r97, 1;
	@%p17 bra 	$L__BB0_2;
	add.s32 	%r94, %r94, 1;
	setp.ne.s32 	%p18, %r94, 100;
	add.s32 	%r95, %r95, 100;
	@%p18 bra 	$L__BB0_1;
	ld.param.u64 	%rd43, [_Z4testPfS__param_1];
	abs.f32 	%f66, %f102;
	abs.f32 	%f67, %f101;
	setp.gt.f32 	%p19, %f67, %f66;
	selp.f32 	%f68, %f67, %f66, %p19;
	selp.f32 	%f69, %f66, %f67, %p19;
	div.rn.f32 	%f70, %f69, %f68;
	mul.f32 	%f71, %f70, %f70;
	fma.rn.f32 	%f72, %f71, 0f3B33710B, 0fBC807748;
	fma.rn.f32 	%f73, %f72, %f71, 0f3D2CDAB2;
	fma.rn.f32 	%f74, %f73, %f71, 0fBD992D10;
	fma.rn.f32 	%f75, %f74, %f71, 0f3DD9EA6C;
	fma.rn.f32 	%f76, %f75, %f71, 0fBE117CB1;
	fma.rn.f32 	%f77, %f76, %f71, 0f3E4CBCE0;
	fma.rn.f32 	%f78, %f77, %f71, 0fBEAAAA7D;
	mul.f32 	%f79, %f71, %f78;
	fma.rn.f32 	%f80, %f79, %f70, %f70;
	neg.f32 	%f81, %f80;
	fma.rn.f32 	%f82, 0f3F6EE581, 0f3FD774EB, %f81;
	selp.f32 	%f83, %f82, %f80, %p19;
	selp.f32 	%f84, 0f3F6EE581, 0f3FEEE581, %p19;
	selp.f32 	%f85, %f80, %f81, %p19;
	mov.b32 	%r93, %f102;
	fma.rn.f32 	%f86, %f84, 0f3FD774EB, %f85;
	setp.lt.s32 	%p20, %r93, 0;
	selp.f32 	%f87, %f86, %f83, %p20;
	add.f32 	%f88, %f66, %f67;
	setp.eq.f32 	%p21, %f68, 0f00000000;
	selp.f32 	%f89, 0f40490FDB, 0f00000000, %p20;
	setp.eq.f32 	%p22, %f66, %f67;
	selp.f32 	%f90, 0f4016CBE4, 0f3F490FDB, %p20;
	selp.f32 	%f91, %f90, %f87, %p22;
	selp.f32 	%f92, %f89, %f91, %p21;
	cvta.to.global.u64 	%rd39, %rd43;
	abs.f32 	%f93, %f88;
	setp.nan.f32 	%p23, %f93, %f93;
	copysign.f32 	%f94, %f101, %f92;
	selp.f32 	%f95, %f88, %f94, %p23;
	setp.lt.f32 	%p24, %f95, 0f00000000;
	cvt.f64.f32 	%fd17, %f95;
	add.f64 	%fd18, %fd17, 0d401921F9F01B866E;
	cvt.rn.f32.f64 	%f96, %fd18;
	selp.f32 	%f97, %f96, %f95, %p24;
	cvt.f64.f32 	%fd19, %f97;
	mul.f64 	%fd20, %fd19, 0d3FE0000000000000;
	div.rn.f64 	%fd21, %fd20, 0d400921F9F01B866E;
	cvt.rn.f32.f64 	%f98, %fd21;
	mul.wide.s32 	%rd40, %r1, 4;
	add.s64 	%rd41, %rd39, %rd40;
	st.global.f32 	[%rd41], %f98;
	ret;

}


// ===== COMPILED SASS (sm_100) =====

	.target	sm_100

	.elftype	@"ET_EXEC"


//--------------------- .note.nv.tkinfo           --------------------------
	.section	.note.nv.tkinfo,"",@"SHT_NOTE"
	.sectionflags	@"SHF_NOTE_NV_TKINFO"
	.tkinfo
        /*0018*/ 	.word	0x00000002
        /*0030*/ 	.string	""
        /*0030*/ 	.string	"ptxas"
        /*0030*/ 	.string	"Cuda compilation tools, release 13.0, V13.0.88"
        /*0030*/ 	.string	"Build cuda_13.0.r13.0/compiler.36424714_0"
        /*0030*/ 	.string	"-arch sm_100 -m 64 "



//--------------------- .note.nv.cuinfo           --------------------------
	.section	.note.nv.cuinfo,"",@"SHT_NOTE"
	.sectionflags	@"SHF_NOTE_NV_CUINFO"
        /*0018*/ 	.short	0x0002
        /*001a*/ 	.short	0x0064
        /*001c*/ 	.short	0x0082
	.zero		2


//--------------------- .nv.info                  --------------------------
	.section	.nv.info,"",@"SHT_CUDA_INFO"
	.align	4


	//----- nvinfo : EIATTR_REGCOUNT
	.align		4
        /*0000*/ 	.byte	0x04, 0x2f
        /*0002*/ 	.short	(.L_2 - .L_1)
	.align		4
.L_1:
        /*0004*/ 	.word	index@(_Z4testPfS_)
        /*0008*/ 	.word	0x0000001a


	//----- nvinfo : EIATTR_FRAME_SIZE
	.align		4
.L_2:
        /*000c*/ 	.byte	0x04, 0x11
        /*000e*/ 	.short	(.L_4 - .L_3)
	.align		4
.L_3:
        /*0010*/ 	.word	index@($__internal_2_$__cuda_sm3x_div_rn_noftz_f32_slowpath)
        /*0014*/ 	.word	0x00000020


	//----- nvinfo : EIATTR_FRAME_SIZE
	.align		4
.L_4:
        /*0018*/ 	.byte	0x04, 0x11
        /*001a*/ 	.short	(.L_6 - .L_5)
	.align		4
.L_5:
        /*001c*/ 	.word	index@($__internal_1_$__cuda_sm20_sqrt_rn_f32_slowpath)
        /*0020*/ 	.word	0x00000020


	//----- nvinfo : EIATTR_FRAME_SIZE
	.align		4
.L_6:
        /*0024*/ 	.byte	0x04, 0x11
        /*0026*/ 	.short	(.L_8 - .L_7)
	.align		4
.L_7:
        /*0028*/ 	.word	index@($__internal_0_$__cuda_sm20_div_rn_f64_full)
        /*002c*/ 	.word	0x00000020


	//----- nvinfo : EIATTR_FRAME_SIZE
	.align		4
.L_8:
        /*0030*/ 	.byte	0x04, 0x11
        /*0032*/ 	.short	(.L_10 - .L_9)
	.align		4
.L_9:
        /*0034*/ 	.word	index@(_Z4testPfS_)
        /*0038*/ 	.word	0x00000020


	//----- nvinfo : EIATTR_MIN_STACK_SIZE
	.align		4
.L_10:
        /*003c*/ 	.byte	0x04, 0x12
        /*003e*/ 	.short	(.L_12 - .L_11)
	.align		4
.L_11:
        /*0040*/ 	.word	index@(_Z4testPfS_)
        /*0044*/ 	.word	0x00000020
.L_12:


//--------------------- .nv.compat                --------------------------
	.section	.nv.compat,"",@"SHT_CUDA_COMPAT_INFO"
	.align	4
        /*0000*/ 	.byte	0x02, 0x09, 0x00, 0x00, 0x02, 0x02, 0x01, 0x00, 0x02, 0x05, 0x05, 0x00, 0x03, 0x07, 0x01, 0x01
        /*0010*/ 	.byte	0x02, 0x03, 0x00, 0x00, 0x02, 0x06, 0x01, 0x00, 0x04, 0x0b, 0x08, 0x00, 0x01, 0x00, 0x00, 0x00
        /*0020*/ 	.byte	0x00, 0x00, 0x00, 0x00


//--------------------- .nv.info._Z4testPfS_      --------------------------
	.section	.nv.info._Z4testPfS_,"",@"SHT_CUDA_INFO"
	.sectionflags	@""
	.align	4


	//----- nvinfo : EIATTR_CUDA_API_VERSION
	.align		4
        /*0000*/ 	.byte	0x04, 0x37
        /*0002*/ 	.short	(.L_14 - .L_13)
.L_13:
        /*0004*/ 	.word	0x00000082


	//----- nvinfo : EIATTR_KPARAM_INFO
	.align		4
.L_14:
        /*0008*/ 	.byte	0x04, 0x17
        /*000a*/ 	.short	(.L_16 - .L_15)
.L_15:
        /*000c*/ 	.word	0x00000000
        /*0010*/ 	.short	0x0001
        /*0012*/ 	.short	0x0008
        /*0014*/ 	.byte	0x00, 0xf5, 0x21, 0x00


	//----- nvinfo : EIATTR_KPARAM_INFO
	.align		4
.L_16:
        /*0018*/ 	.byte	0x04, 0x17
        /*001a*/ 	.short	(.L_18 - .L_17)
.L_17:
        /*001c*/ 	.word	0x00000000
        /*0020*/ 	.short	0x0000
        /*0022*/ 	.short	0x0000
        /*0024*/ 	.byte	0x00, 0xf5, 0x21, 0x00


	//----- nvinfo : EIATTR_SPARSE_MMA_MASK
	.align		4
.L_18:
        /*0028*/ 	.byte	0x03, 0x50
        /*002a*/ 	.short	0x0000


	//----- nvinfo : EIATTR_MAXREG_COUNT
	.align		4
        /*002c*/ 	.byte	0x03, 0x1b
        /*002e*/ 	.short	0x00ff


	//----- nvinfo : EIATTR_MERCURY_ISA_VERSION
	.align		4
        /*0030*/ 	.byte	0x03, 0x5f
        /*0032*/ 	.short	0x0101


	//----- nvinfo : EIATTR_VRC_CTA_INIT_COUNT
	.align		4
        /*0034*/ 	.byte	0x02, 0x4a
	.zero		1
	.zero		1


	//----- nvinfo : EIATTR_EXIT_INSTR_OFFSETS
	.align		4
        /*0038*/ 	.byte	0x04, 0x1c
        /*003a*/ 	.short	(.L_20 - .L_19)


	//   ....[0]....
.L_19:
        /*003c*/ 	.word	0x00001350


	//----- nvinfo : EIATTR_CRS_STACK_SIZE
	.align		4
.L_20:
        /*0040*/ 	.byte	0x04, 0x1e
        /*0042*/ 	.short	(.L_22 - .L_21)
.L_21:
        /*0044*/ 	.word	0x00000000


	//----- nvinfo : EIATTR_CBANK_PARAM_SIZE
	.align		4
.L_22:
        /*0048*/ 	.byte	0x03, 0x19
        /*004a*/ 	.short	0x0010


	//----- nvinfo : EIATTR_PARAM_CBANK
	.align		4
        /*004c*/ 	.byte	0x04, 0x0a
        /*004e*/ 	.short	(.L_24 - .L_23)
	.align		4
.L_23:
        /*0050*/ 	.word	index@(.nv.constant0._Z4testPfS_)
        /*0054*/ 	.short	0x0380
        /*0056*/ 	.short	0x0010


	//----- nvinfo : EIATTR_SW_WAR
	.align		4
.L_24:
        /*0058*/ 	.byte	0x04, 0x36
        /*005a*/ 	.short	(.L_26 - .L_25)
.L_25:
        /*005c*/ 	.word	0x00000008
.L_26:


//--------------------- .nv.callgraph             --------------------------
	.section	.nv.callgraph,"",@"SHT_CUDA_CALLGRAPH"
	.align	4
	.sectionentsize	8
	.align		4
        /*0000*/ 	.word	0x00000000
	.align		4
        /*0004*/ 	.word	0xffffffff
	.align		4
        /*0008*/ 	.word	0x00000000
	.align		4
        /*000c*/ 	.word	0xfffffffe
	.align		4
        /*0010*/ 	.word	0x00000000
	.align		4
        /*0014*/ 	.word	0xfffffffd
	.align		4
        /*0018*/ 	.word	0x00000000
	.align		4
        /*001c*/ 	.word	0xfffffffc


//--------------------- .nv.constant4             --------------------------
	.section	.nv.constant4,"a",@progbits
	.align	8
	.align		8
.nv.constant4:
        /*0000*/ 	.dword	__cudart_i2opi_f


//--------------------- .text._Z4testPfS_         --------------------------
	.section	.text._Z4testPfS_,"ax",@progbits
	.align	128
        .global         _Z4testPfS_
        .type           _Z4testPfS_,@function
        .size           _Z4testPfS_,(.L_x_34 - _Z4testPfS_)
        .other          _Z4testPfS_,@"STO_CUDA_ENTRY STV_DEFAULT"
_Z4testPfS_:
.text._Z4testPfS_:
[----:B------:R-:W0:Y:S01]  /*0000*/  LDC R1, c[0x0][0x37c] ;  /* 0x0000df00ff017b82 */ /* 0x000e220000000800 */
[----:B------:R-:W1:Y:S07]  /*0010*/  S2R R3, SR_TID.X ;  /* 0x0000000000037919 */ /* 0x000e6e0000002100 */
[----:B------:R-:W1:Y:S01]  /*0020*/  LDC R8, c[0x0][0x360] ;  /* 0x0000d800ff087b82 */ /* 0x000e620000000800 */
[----:B0-----:R-:W-:Y:S01]  /*0030*/  VIADD R1, R1, 0xffffffe0 ;  /* 0xffffffe001017836 */ /* 0x001fe20000000000 */
[----:B------:R-:W0:Y:S01]  /*0040*/  LDCU.64 UR10, c[0x0][0x358] ;  /* 0x00006b00ff0a77ac */ /* 0x000e220008000a00 */
[----:B------:R-:W2:Y:S05]  /*0050*/  S2R R2, SR_TID.Y ;  /* 0x0000000000027919 */ /* 0x000eaa0000002200 */
[----:B------:R-:W1:Y:S08]  /*0060*/  S2UR UR4, SR_CTAID.X ;  /* 0x00000000000479c3 */ /* 0x000e700000002500 */
[----:B------:R-:W2:Y:S08]  /*0070*/  S2UR UR5, SR_CTAID.Y ;  /* 0x00000000000579c3 */ /* 0x000eb00000002600 */
[----:B------:R-:W2:Y:S01]  /*0080*/  LDC R9, c[0x0][0x364] ;  /* 0x0000d900ff097b82 */ /* 0x000ea20000000800 */
[----:B-1----:R-:W-:Y:S01]  /*0090*/  IMAD R8, R8, UR4, R3 ;  /* 0x0000000408087c24 */ /* 0x002fe2000f8e0203 */
[----:B------:R-:W-:-:S04]  /*00a0*/  UMOV UR4, 0xd2f1a9fc ;  /* 0xd2f1a9fc00047882 */ /* 0x000fc80000000000 */
[----:B------:R-:W-:Y:S01]  /*00b0*/  I2FP.F32.S32 R0, R8 ;  /* 0x0000000800007245 */ /* 0x000fe20000201400 */
[----:B--2---:R-:W-:Y:S01]  /*00c0*/  IMAD R9, R9, UR5, R2 ;  /* 0x0000000509097c24 */ /* 0x004fe2000f8e0202 */
[----:B------:R-:W-:Y:S02]  /*00d0*/  UMOV UR5, 0x3f80624d ;  /* 0x3f80624d00057882 */ /* 0x000fe40000000000 */
[----:B------:R-:W1:Y:S01]  /*00e0*/  F2F.F64.F32 R2, R0 ;  /* 0x0000000000027310 */ /* 0x000e620000201800 */
[----:B------:R-:W-:Y:S01]  /*00f0*/  IMAD R8, R9, 0x400, R8 ;  /* 0x0000040009087824 */ /* 0x000fe200078e0208 */
[----:B------:R-:W-:Y:S01]  /*0100*/  I2FP.F32.U32 R10, R9 ;  /* 0x00000009000a7245 */ /* 0x000fe20000201000 */
[----:B------:R-:W-:-:S05]  /*0110*/  IMAD.MOV.U32 R9, RZ, RZ, RZ ;  /* 0x000000ffff097224 */ /* 0x000fca00078e00ff */
[----:B------:R2:W3:Y:S01]  /*0120*/  F2F.F64.F32 R4, R10 ;  /* 0x0000000a00047310 */ /* 0x0004e20000201800 */
[----:B-1----:R-:W-:Y:S01]  /*0130*/  DADD R2, R2, -512 ;  /* 0xc080000002027429 */ /* 0x002fe20000000000 */
[----:B--2---:R-:W-:Y:S01]  /*0140*/  IMAD.MOV.U32 R10, RZ, RZ, RZ ;  /* 0x000000ffff0a7224 */ /* 0x004fe200078e00ff */
[----:B---3--:R-:W-:-:S06]  /*0150*/  DADD R4, R4, -512 ;  /* 0xc080000004047429 */ /* 0x008fcc0000000000 */
[----:B------:R-:W-:Y:S02]  /*0160*/  DMUL R2, R2, UR4 ;  /* 0x0000000402027c28 */ /* 0x000fe40008000000 */
[----:B------:R-:W-:-:S04]  /*0170*/  DMUL R4, R4, UR4 ;  /* 0x0000000404047c28 */ /* 0x000fc80008000000 */
[----:B------:R1:W2:Y:S01]  /*0180*/  F2F.F32.F64 R6, R2 ;  /* 0x0000000200067310 */ /* 0x0002a20000301000 */
[----:B------:R-:W-:Y:S01]  /*0190*/  UMOV UR4, URZ ;  /* 0x000000ff00047c82 */ /* 0x000fe20008000000 */
[----:B------:R-:W-:-:S06]  /*01a0*/  UMOV UR5, URZ ;  /* 0x000000ff00057c82 */ /* 0x000fcc0008000000 */
[----:B0-----:R1:W3:Y:S02]  /*01b0*/  F2F.F32.F64 R7, R4 ;  /* 0x0000000400077310 */ /* 0x0012e40000301000 */
.L_x_10:
[----:B------:R-:W-:Y:S01]  /*01c0*/  UIADD3 UR6, UPT, UPT, UR4, -0x32, URZ ;  /* 0xffffffce04067890 */ /* 0x000fe2000fffe0ff */
[----:B------:R-:W-:Y:S01]  /*01d0*/  IMAD.U32 R11, RZ, RZ, UR5 ;  /* 0x00000005ff0b7e24 */ /* 0x000fe2000f8e00ff */
[----:B------:R-:W-:Y:S01]  /*01e0*/  UMOV UR7, 0x3fb47ae1 ;  /* 0x3fb47ae100077882 */ /* 0x000fe20000000000 */
[----:B------:R-:W-:-:S04]  /*01f0*/  UIADD3 UR4, UPT, UPT, UR4, 0x1, URZ ;  /* 0x0000000104047890 */ /* 0x000fc8000fffe0ff */
[----:B------:R-:W-:Y:S02]  /*0200*/  UISETP.NE.AND UP0, UPT, UR4, 0x64, UPT ;  /* 0x000000640400788c */ /* 0x000fe4000bf05270 */
[----:B-1----:R-:W0:Y:S01]  /*0210*/  I2F.F64 R2, UR6 ;  /* 0x0000000600027d12 */ /* 0x002e220008201c00 */
[----:B------:R-:W-:Y:S02]  /*0220*/  UMOV UR6, 0x40000000 ;  /* 0x4000000000067882 */ /* 0x000fe40000000000 */
[----:B0-----:R-:W-:Y:S01]  /*0230*/  DMUL R2, R2, -UR6 ;  /* 0x8000000602027c28 */ /* 0x001fe20008000000 */
[----:B------:R-:W-:-:S09]  /*0240*/  UMOV UR6, URZ ;  /* 0x000000ff00067c82 */ /* 0x000fd20008000000 */
[----:B------:R-:W2:Y:S02]  /*0250*/  F2F.F32.F64 R3, R2 ;  /* 0x0000000200037310 */ /* 0x000ea40000301000 */
[----:B--2---:R-:W-:-:S04]  /*0260*/  FADD R12, R6, R3 ;  /* 0x00000003060c7221 */ /* 0x004fc80000000000 */
[----:B------:R-:W-:-:S07]  /*0270*/  FMUL R12, R12, R12 ;  /* 0x0000000c0c0c7220 */ /* 0x000fce0000400000 */
.L_x_9:
[----:B------:R-:W0:Y:S02]  /*0280*/  LDC.64 R4, c[0x0][0x380] ;  /* 0x0000e000ff047b82 */ /* 0x000e240000000a00 */
[----:B0-----:R-:W-:-:S05]  /*0290*/  IMAD.WIDE.U32 R4, R11, 0x4, R4 ;  /* 0x000000040b047825 */ /* 0x001fca00078e0004 */
[----:B------:R0:W5:Y:S01]  /*02a0*/  LDG.E R13, desc[UR10][R4.64] ;  /* 0x0000000a040d7981 */ /* 0x000162000c1e1900 */
[----:B------:R-:W-:Y:S01]  /*02b0*/  UIADD3 UR7, UPT, UPT, UR6, -0x32, URZ ;  /* 0xffffffce06077890 */ /* 0x000fe2000fffe0ff */
[----:B------:R-:W-:Y:S01]  /*02c0*/  BSSY.RECONVERGENT B0, `(.L_x_0) ;  /* 0x0000014000007945 */ /* 0x000fe20003800200 */
[----:B------:R-:W-:Y:S01]  /*02d0*/  UMOV UR8, 0x40000000 ;  /* 0x4000000000087882 */ /* 0x000fe20000000000 */
[----:B------:R-:W-:-:S06]  /*02e0*/  UMOV UR9, 0x3fb47ae1 ;  /* 0x3fb47ae100097882 */ /* 0x000fcc0000000000 */
[----:B------:R-:W1:Y:S02]  /*02f0*/  I2F.F64 R2, UR7 ;  /* 0x0000000700027d12 */ /* 0x000e640008201c00 */
[----:B-1----:R-:W-:-:S10]  /*0300*/  DMUL R2, R2, -UR8 ;  /* 0x8000000802027c28 */ /* 0x002fd40008000000 */
[----:B------:R-:W3:Y:S02]  /*0310*/  F2F.F32.F64 R2, R2 ;  /* 0x0000000200027310 */ /* 0x000ee40000301000 */
[----:B---3--:R-:W-:-:S04]  /*0320*/  FADD R15, R7, R2 ;  /* 0x00000002070f7221 */ /* 0x008fc80000000000 */
[----:B------:R-:W-:-:S04]  /*0330*/  FFMA R15, R15, R15, R12 ;  /* 0x0000000f0f0f7223 */ /* 0x000fc8000000000c */
[----:B------:R-:W-:-:S04]  /*0340*/  FADD R17, R15, 90000 ;  /* 0x47afc8000f117421 */ /* 0x000fc80000000000 */
[----:B------:R-:W-:Y:S01]  /*0350*/  VIADD R0, R17, 0xf3000000 ;  /* 0xf300000011007836 */ /* 0x000fe20000000000 */
[----:B------:R0:W1:Y:S04]  /*0360*/  MUFU.RSQ R14, R17 ;  /* 0x00000011000e7308 */ /* 0x0000680000001400 */
[----:B------:R-:W-:-:S13]  /*0370*/  ISETP.GT.U32.AND P0, PT, R0, 0x727fffff, PT ;  /* 0x727fffff0000780c */ /* 0x000fda0003f04070 */
[----:B01----:R-:W-:Y:S05]  /*0380*/  @!P0 BRA `(.L_x_1) ;  /* 0x00000000000c8947 */ /* 0x003fea0003800000 */
[----:B------:R-:W-:-:S07]  /*0390*/  MOV R15, 0x3b0 ;  /* 0x000003b0000f7802 */ /* 0x000fce0000000f00 */
[----:B-----5:R-:W-:Y:S05]  /*03a0*/  CALL.REL.NOINC `($__internal_1_$__cuda_sm20_sqrt_rn_f32_slowpath) ;  /* 0x0000001400307944 */ /* 0x020fea0003c00000 */
[----:B------:R-:W-:Y:S05]  /*03b0*/  BRA `(.L_x_2) ;  /* 0x0000000000107947 */ /* 0x000fea0003800000 */
.L_x_1:
[----:B------:R-:W-:Y:S01]  /*03c0*/  FMUL.FTZ R0, R17, R14 ;  /* 0x0000000e11007220 */ /* 0x000fe20000410000 */
[----:B------:R-:W-:-:S03]  /*03d0*/  FMUL.FTZ R2, R14, 0.5 ;  /* 0x3f0000000e027820 */ /* 0x000fc60000410000 */
[----:B------:R-:W-:-:S04]  /*03e0*/  FFMA R3, -R0, R0, R17 ;  /* 0x0000000000037223 */ /* 0x000fc80000000111 */
[----:B------:R-:W-:-:S07]  /*03f0*/  FFMA R0, R3, R2, R0 ;  /* 0x0000000203007223 */ /* 0x000fce0000000000 */
.L_x_2:
[----:B------:R-:W-:Y:S05]  /*0400*/  BSYNC.RECONVERGENT B0 ;  /* 0x0000000000007941 */ /* 0x000fea0003800200 */
.L_x_0:
[----:B------:R-:W0:Y:S01]  /*0410*/  F2F.F64.F32 R2, R0 ;  /* 0x0000000000027310 */ /* 0x000e220000201800 */
[----:B------:R-:W-:Y:S01]  /*0420*/  UMOV UR8, 0x9d04af8a ;  /* 0x9d04af8a00087882 */ /* 0x000fe20000000000 */
[----:B------:R-:W-:Y:S01]  /*0430*/  UMOV UR9, 0x40c3346a ;  /* 0x40c3346a00097882 */ /* 0x000fe20000000000 */
[----:B------:R-:W-:Y:S01]  /*0440*/  BSSY.RECONVERGENT B0, `(.L_x_3) ;  /* 0x0000044000007945 */ /* 0x000fe20003800200 */
[----:B0-----:R-:W-:-:S06]  /*0450*/  DMUL R2, R2, UR8 ;  /* 0x0000000802027c28 */ /* 0x001fcc0008000000 */
[----:B------:R-:W0:Y:S02]  /*0460*/  F2F.F32.F64 R15, R2 ;  /* 0x00000002000f7310 */ /* 0x000e240000301000 */
[C---:B0-----:R-:W-:Y:S01]  /*0470*/  FMUL R4, R15.reuse, 0.63661974668502807617 ;  /* 0x3f22f9830f047820 */ /* 0x041fe20000400000 */
[----:B------:R-:W-:-:S05]  /*0480*/  FSETP.GE.AND P0, PT, |R15|, 105615, PT ;  /* 0x47ce47800f00780b */ /* 0x000fca0003f06200 */
[----:B------:R-:W0:Y:S02]  /*0490*/  F2I.NTZ R4, R4 ;  /* 0x0000000400047305 */ /* 0x000e240000203100 */
[----:B0-----:R-:W-:Y:S01]  /*04a0*/  I2FP.F32.S32 R20, R4 ;  /* 0x0000000400147245 */ /* 0x001fe20000201400 */
[----:B------:R-:W-:-:S04]  /*04b0*/  IMAD.MOV.U32 R21, RZ, RZ, R4 ;  /* 0x000000ffff157224 */ /* 0x000fc800078e0004 */
[----:B------:R-:W-:-:S04]  /*04c0*/  FFMA R5, R20, -1.5707962512969970703, R15 ;  /* 0xbfc90fda14057823 */ /* 0x000fc8000000000f */
[----:B------:R-:W-:-:S04]  /*04d0*/  FFMA R5, R20, -7.5497894158615963534e-08, R5 ;  /* 0xb3a2216814057823 */ /* 0x000fc80000000005 */
[----:B------:R-:W-:-:S04]  /*04e0*/  FFMA R20, R20, -5.3903029534742383927e-15, R5 ;  /* 0xa7c234c514147823 */ /* 0x000fc80000000005 */
[----:B------:R-:W-:Y:S01]  /*04f0*/  IMAD.MOV.U32 R0, RZ, RZ, R20 ;  /* 0x000000ffff007224 */ /* 0x000fe200078e0014 */
[----:B------:R-:W-:Y:S06]  /*0500*/  @!P0 BRA `(.L_x_4) ;  /* 0x0000000000dc8947 */ /* 0x000fec0003800000 */
[----:B------:R-:W-:-:S13]  /*0510*/  FSETP.NEU.AND P0, PT, |R15|, +INF , PT ;  /* 0x7f8000000f00780b */ /* 0x000fda0003f0d200 */
[----:B------:R-:W-:Y:S01]  /*0520*/  @!P0 FMUL R0, RZ, R15 ;  /* 0x0000000fff008220 */ /* 0x000fe20000400000 */
[----:B------:R-:W-:Y:S01]  /*0530*/  @!P0 IMAD.MOV.U32 R4, RZ, RZ, RZ ;  /* 0x000000ffff048224 */ /* 0x000fe200078e00ff */
[----:B------:R-:W-:Y:S06]  /*0540*/  @!P0 BRA `(.L_x_4) ;  /* 0x0000000000cc8947 */ /* 0x000fec0003800000 */
[----:B------:R-:W-:Y:S01]  /*0550*/  IMAD.SHL.U32 R2, R15, 0x100, RZ ;  /* 0x000001000f027824 */ /* 0x000fe200078e00ff */
[----:B------:R-:W0:Y:S01]  /*0560*/  LDCU.64 UR12, c[0x4][URZ] ;  /* 0x01000000ff0c77ac */ /* 0x000e220008000a00 */
[----:B------:R-:W-:Y:S02]  /*0570*/  IMAD.MOV.U32 R14, RZ, RZ, RZ ;  /* 0x000000ffff0e7224 */ /* 0x000fe400078e00ff */
[----:B------:R-:W-:Y:S01]  /*0580*/  IMAD.MOV.U32 R0, RZ, RZ, R1 ;  /* 0x000000ffff007224 */ /* 0x000fe200078e0001 */
[----:B------:R-:W-:Y:S01]  /*0590*/  LOP3.LUT R19, R2, 0x80000000, RZ, 0xfc, !PT ;  /* 0x8000000002137812 */ /* 0x000fe200078efcff */
[----:B------:R-:W-:Y:S01]  /*05a0*/  UMOV UR8, URZ ;  /* 0x000000ff00087c82 */ /* 0x000fe20008000000 */
[----:B------:R-:W-:-:S05]  /*05b0*/  UMOV UR7, URZ ;  /* 0x000000ff00077c82 */ /* 0x000fca0008000000 */
.L_x_5:
[----:B0-----:R-:W-:Y:S01]  /*05c0*/  MOV R4, UR12 ;  /* 0x0000000c00047c02 */ /* 0x001fe20008000f00 */
[----:B------:R-:W-:-:S05]  /*05d0*/  IMAD.U32 R5, RZ, RZ, UR13 ;  /* 0x0000000dff057e24 */ /* 0x000fca000f8e00ff */
[----:B------:R-:W2:Y:S01]  /*05e0*/  LDG.E.CONSTANT R2, desc[UR10][R4.64] ;  /* 0x0000000a04027981 */ /* 0x000ea2000c1e9900 */
[----:B------:R-:W-:Y:S02]  /*05f0*/  UIADD3 UR12, UP1, UPT, UR12, 0x4, URZ ;  /* 0x000000040c0c7890 */ /* 0x000fe4000ff3e0ff */
[----:B------:R-:W-:Y:S02]  /*0600*/  UIADD3 UR7, UPT, UPT, UR7, 0x1, URZ ;  /* 0x0000000107077890 */ /* 0x000fe4000fffe0ff */
[----:B------:R-:W-:Y:S02]  /*0610*/  UIADD3.X UR13, UPT, UPT, URZ, UR13, URZ, UP1, !UPT ;  /* 0x0000000dff0d7290 */ /* 0x000fe40008ffe4ff */
[----:B------:R-:W-:Y:S01]  /*0620*/  UISETP.NE.AND UP1, UPT, UR7, 0x6, UPT ;  /* 0x000000060700788c */ /* 0x000fe2000bf25270 */
[----:B--2---:R-:W-:-:S03]  /*0630*/  IMAD.WIDE.U32 R2, R2, R19, RZ ;  /* 0x0000001302027225 */ /* 0x004fc600078e00ff */
[----:B------:R-:W-:-:S04]  /*0640*/  IADD3 R17, P0, PT, R2, R14, RZ ;  /* 0x0000000e02117210 */ /* 0x000fc80007f1e0ff */
[----:B------:R-:W-:Y:S01]  /*0650*/  IADD3.X R14, PT, PT, R3, UR8, RZ, P0, !PT ;  /* 0x00000008030e7c10 */ /* 0x000fe200087fe4ff */
[----:B------:R0:W-:Y:S02]  /*0660*/  STL [R0], R17 ;  /* 0x0000001100007387 */ /* 0x0001e40000100800 */
[----:B0-----:R-:W-:Y:S01]  /*0670*/  VIADD R0, R0, 0x4 ;  /* 0x0000000400007836 */ /* 0x001fe20000000000 */
[----:B------:R-:W-:Y:S06]  /*0680*/  BRA.U UP1, `(.L_x_5) ;  /* 0xfffffffd01cc7547 */ /* 0x000fec000b83ffff */
[----:B------:R-:W-:Y:S01]  /*0690*/  SHF.R.U32.HI R4, RZ, 0x17, R15 ;  /* 0x00000017ff047819 */ /* 0x000fe2000001160f */
[----:B------:R0:W-:Y:S03]  /*06a0*/  STL [R1+0x18], R14 ;  /* 0x0000180e01007387 */ /* 0x0001e60000100800 */
[C---:B------:R-:W-:Y:S02]  /*06b0*/  LOP3.LUT R0, R4.reuse, 0xe0, RZ, 0xc0, !PT ;  /* 0x000000e004007812 */ /* 0x040fe400078ec0ff */
[----:B------:R-:W-:-:S03]  /*06c0*/  LOP3.LUT P0, RZ, R4, 0x1f, RZ, 0xc0, !PT ;  /* 0x0000001f04ff7812 */ /* 0x000fc6000780c0ff */
[----:B------:R-:W-:-:S05]  /*06d0*/  VIADD R0, R0, 0xffffff80 ;  /* 0xffffff8000007836 */ /* 0x000fca0000000000 */
[----:B------:R-:W-:-:S05]  /*06e0*/  SHF.R.U32.HI R0, RZ, 0x5, R0 ;  /* 0x00000005ff007819 */ /* 0x000fca0000011600 */
[----:B------:R-:W-:-:S05]  /*06f0*/  IMAD R16, R0, -0x4, R1 ;  /* 0xfffffffc00107824 */ /* 0x000fca00078e0201 */
[----:B------:R-:W2:Y:S04]  /*0700*/  LDL R0, [R16+0x18] ;  /* 0x0000180010007983 */ /* 0x000ea80000100800 */
[----:B------:R-:W2:Y:S04]  /*0710*/  LDL R3, [R16+0x14] ;  /* 0x0000140010037983 */ /* 0x000ea80000100800 */
[----:B------:R-:W3:Y:S01]  /*0720*/  @P0 LDL R2, [R16+0x10] ;  /* 0x0000100010020983 */ /* 0x000ee20000100800 */
[----:B------:R-:W-:Y:S01]  /*0730*/  LOP3.LUT R4, R4, 0x1f, RZ, 0xc0, !PT ;  /* 0x0000001f04047812 */ /* 0x000fe200078ec0ff */
[----:B------:R-:W-:Y:S01]  /*0740*/  UMOV UR8, 0x54442d19 ;  /* 0x54442d1900087882 */ /* 0x000fe20000000000 */
[----:B------:R-:W-:-:S02]  /*0750*/  UMOV UR9, 0x3bf921fb ;  /* 0x3bf921fb00097882 */ /* 0x000fc40000000000 */
[-C--:B--2---:R-:W-:Y:S02]  /*0760*/  @P0 SHF.L.W.U32.HI R0, R3, R4.reuse, R0 ;  /* 0x0000000403000219 */ /* 0x084fe40000010e00 */
[----:B---3--:R-:W-:Y:S02]  /*0770*/  @P0 SHF.L.W.U32.HI R3, R2, R4, R3 ;  /* 0x0000000402030219 */ /* 0x008fe40000010e03 */
[----:B------:R-:W-:Y:S02]  /*0780*/  ISETP.GE.AND P0, PT, R15, RZ, PT ;  /* 0x000000ff0f00720c */ /* 0x000fe40003f06270 */
[C---:B------:R-:W-:Y:S01]  /*0790*/  SHF.L.W.U32.HI R4, R3.reuse, 0x2, R0 ;  /* 0x0000000203047819 */ /* 0x040fe20000010e00 */
[----:B------:R-:W-:-:S03]  /*07a0*/  IMAD.SHL.U32 R3, R3, 0x4, RZ ;  /* 0x0000000403037824 */ /* 0x000fc600078e00ff */
[----:B------:R-:W-:-:S04]  /*07b0*/  SHF.R.S32.HI R5, RZ, 0x1f, R4 ;  /* 0x0000001fff057819 */ /* 0x000fc80000011404 */
[C---:B------:R-:W-:Y:S02]  /*07c0*/  LOP3.LUT R2, R5.reuse, R3, RZ, 0x3c, !PT ;  /* 0x0000000305027212 */ /* 0x040fe400078e3cff */
[----:B------:R-:W-:Y:S02]  /*07d0*/  LOP3.LUT R3, R5, R4, RZ, 0x3c, !PT ;  /* 0x0000000405037212 */ /* 0x000fe400078e3cff */
[----:B------:R-:W-:Y:S02]  /*07e0*/  SHF.R.U32.HI R5, RZ, 0x1e, R0 ;  /* 0x0000001eff057819 */ /* 0x000fe40000011600 */
[C---:B------:R-:W-:Y:S02]  /*07f0*/  LOP3.LUT R0, R4.reuse, R15, RZ, 0x3c, !PT ;  /* 0x0000000f04007212 */ /* 0x040fe400078e3cff */
[----:B------:R-:W1:Y:S01]  /*0800*/  I2F.F64.S64 R2, R2 ;  /* 0x0000000200027312 */ /* 0x000e620000301c00 */
[----:B------:R-:W-:Y:S02]  /*0810*/  LEA.HI R4, R4, R5, RZ, 0x1 ;  /* 0x0000000504047211 */ /* 0x000fe400078f08ff */
[----:B------:R-:W-:-:S03]  /*0820*/  ISETP.GE.AND P1, PT, R0, RZ, PT ;  /* 0x000000ff0000720c */ /* 0x000fc60003f26270 */
[----:B------:R-:W-:-:S04]  /*0830*/  IMAD.MOV R0, RZ, RZ, -R4 ;  /* 0x000000ffff007224 */ /* 0x000fc800078e0a04 */
[----:B------:R-:W-:Y:S01]  /*0840*/  @!P0 IMAD.MOV.U32 R4, RZ, RZ, R0 ;  /* 0x000000ffff048224 */ /* 0x000fe200078e0000 */
[----:B-1----:R-:W-:-:S10]  /*0850*/  DMUL R16, R2, UR8 ;  /* 0x0000000802107c28 */ /* 0x002fd40008000000 */
[----:B------:R-:W1:Y:S02]  /*0860*/  F2F.F32.F64 R16, R16 ;  /* 0x0000001000107310 */ /* 0x000e640000301000 */
[----:B01----:R-:W-:-:S07]  /*0870*/  FSEL R0, -R16, R16, !P1 ;  /* 0x0000001010007208 */ /* 0x003fce0004800100 */
.L_x_4:
[----:B------:R-:W-:Y:S05]  /*0880*/  BSYNC.RECONVERGENT B0 ;  /* 0x0000000000007941 */ /* 0x000fea0003800200 */
.L_x_3:
[----:B------:R-:W-:Y:S02]  /*0890*/  IMAD.MOV.U32 R18, RZ, RZ, 0x37cbac00 ;  /* 0x37cbac00ff127424 */ /* 0x000fe400078e00ff */
[----:B------:R-:W-:Y:S01]  /*08a0*/  FMUL R3, R0, R0 ;  /* 0x0000000000037220 */ /* 0x000fe20000400000 */
[C---:B------:R-:W-:Y:S01]  /*08b0*/  LOP3.LUT R5, R4.reuse, 0x1, RZ, 0xc0, !PT ;  /* 0x0000000104057812 */ /* 0x040fe200078ec0ff */
[----:B------:R-:W-:Y:S01]  /*08c0*/  IMAD.MOV.U32 R19, RZ, RZ, 0x3c0885e4 ;  /* 0x3c0885e4ff137424 */ /* 0x000fe200078e00ff */
[----:B------:R-:W-:Y:S01]  /*08d0*/  BSSY.RECONVERGENT B0, `(.L_x_6) ;  /* 0x0000045000007945 */ /* 0x000fe20003800200 */
[----:B------:R-:W-:Y:S01]  /*08e0*/  FFMA R2, R3, R18, -0.0013887860113754868507 ;  /* 0xbab607ed03027423 */ /* 0x000fe20000000012 */
[----:B------:R-:W-:Y:S01]  /*08f0*/  ISETP.NE.U32.AND P0, PT, R5, 0x1, PT ;  /* 0x000000010500780c */ /* 0x000fe20003f05070 */
[----:B------:R-:W-:Y:S02]  /*0900*/  VIADD R5, R4, 0x1 ;  /* 0x0000000104057836 */ /* 0x000fe40000000000 */
[----:B------:R-:W-:Y:S01]  /*0910*/  IMAD.MOV.U32 R14, RZ, RZ, 0x3e2aaaa8 ;  /* 0x3e2aaaa8ff0e7424 */ /* 0x000fe200078e00ff */
[----:B------:R-:W-:-:S02]  /*0920*/  FSEL R2, R2, -0.00019574658654164522886, P0 ;  /* 0xb94d415302027808 */ /* 0x000fc40000000000 */
[----:B------:R-:W-:Y:S02]  /*0930*/  FSEL R4, R19, 0.041666727513074874878, !P0 ;  /* 0x3d2aaabb13047808 */ /* 0x000fe40004000000 */
[----:B------:R-:W-:Y:S02]  /*0940*/  LOP3.LUT P1, RZ, R5, 0x2, RZ, 0xc0, !PT ;  /* 0x0000000205ff7812 */ /* 0x000fe4000782c0ff */
[----:B------:R-:W-:Y:S01]  /*0950*/  FSEL R0, R0, 1, !P0 ;  /* 0x3f80000000007808 */ /* 0x000fe20004000000 */
[----:B------:R-:W-:Y:S01]  /*0960*/  FFMA R2, R3, R2, R4 ;  /* 0x0000000203027223 */ /* 0x000fe20000000004 */
[----:B------:R-:W-:Y:S02]  /*0970*/  FSEL R17, -R14, -0.4999999701976776123, !P0 ;  /* 0xbeffffff0e117808 */ /* 0x000fe40004000100 */
[----:B------:R-:W-:Y:S01]  /*0980*/  FSETP.GE.AND P0, PT, |R15|, 105615, PT ;  /* 0x47ce47800f00780b */ /* 0x000fe20003f06200 */
[C---:B------:R-:W-:Y:S02]  /*0990*/  FFMA R5, R3.reuse, R0, RZ ;  /* 0x0000000003057223 */ /* 0x040fe400000000ff */
[----:B------:R-:W-:-:S04]  /*09a0*/  FFMA R2, R3, R2, R17 ;  /* 0x0000000203027223 */ /* 0x000fc80000000011 */
[----:B------:R-:W-:-:S04]  /*09b0*/  FFMA R0, R5, R2, R0 ;  /* 0x0000000205007223 */ /* 0x000fc80000000000 */
[----:B------:R-:W-:-:S04]  /*09c0*/  @P1 FADD R0, RZ, -R0 ;  /* 0x80000000ff001221 */ /* 0x000fc80000000000 */
[----:B-----5:R-:W-:Y:S01]  /*09d0*/  FFMA R10, R13, R0, R10 ;  /* 0x000000000d0a7223 */ /* 0x020fe2000000000a */
[----:B------:R-:W-:Y:S06]  /*09e0*/  @!P0 BRA `(.L_x_7) ;  /* 0x0000000000cc8947 */ /* 0x000fec0003800000 */
[----:B------:R-:W-:-:S13]  /*09f0*/  FSETP.NEU.AND P0, PT, |R15|, +INF , PT ;  /* 0x7f8000000f00780b */ /* 0x000fda0003f0d200 */
[----:B------:R-:W-:Y:S01]  /*0a00*/  @!P0 FMUL R20, RZ, R15 ;  /* 0x0000000fff148220 */ /* 0x000fe20000400000 */
[----:B------:R-:W-:Y:S01]  /*0a10*/  @!P0 MOV R21, RZ ;  /* 0x000000ff00158202 */ /* 0x000fe20000000f00 */
[----:B------:R-:W-:Y:S06]  /*0a20*/  @!P0 BRA `(.L_x_7) ;  /* 0x0000000000bc8947 */ /* 0x000fec0003800000 */
[----:B------:R-:W0:Y:S01]  /*0a30*/  LDC.64 R2, c[0x4][RZ] ;  /* 0x01000000ff027b82 */ /* 0x000e220000000a00 */
[----:B------:R-:W-:Y:S01]  /*0a40*/  IMAD.SHL.U32 R4, R15, 0x100, RZ ;  /* 0x000001000f047824 */ /* 0x000fe200078e00ff */
[----:B------:R-:W-:Y:S01]  /*0a50*/  UMOV UR7, URZ ;  /* 0x000000ff00077c82 */ /* 0x000fe20008000000 */
[----:B------:R-:W-:Y:S02]  /*0a60*/  IMAD.MOV.U32 R0, RZ, RZ, RZ ;  /* 0x000000ffff007224 */ /* 0x000fe400078e00ff */
[----:B------:R-:W-:Y:S01]  /*0a70*/  IMAD.MOV.U32 R20, RZ, RZ, RZ ;  /* 0x000000ffff147224 */ /* 0x000fe200078e00ff */
[----:B------:R-:W-:-:S07]  /*0a80*/  LOP3.LUT R23, R4, 0x80000000, RZ, 0xfc, !PT ;  /* 0x8000000004177812 */ /* 0x000fce00078efcff */
.L_x_8:
[----:B0-----:R-:W-:-:S06]  /*0a90*/  IMAD.WIDE.U32 R4, R20, 0x4, R2 ;  /* 0x0000000414047825 */ /* 0x001fcc00078e0002 */
[----:B------:R-:W2:Y:S01]  /*0aa0*/  LDG.E.CONSTANT R4, desc[UR10][R4.64] ;  /* 0x0000000a04047981 */ /* 0x000ea2000c1e9900 */
[C---:B-1----:R-:W-:Y:S02]  /*0ab0*/  IMAD R21, R20.reuse, 0x4, R1 ;  /* 0x0000000414157824 */ /* 0x042fe400078e0201 */
[----:B------:R-:W-:-:S05]  /*0ac0*/  VIADD R20, R20, 0x1 ;  /* 0x0000000114147836 */ /* 0x000fca0000000000 */
[----:B------:R-:W-:Y:S01]  /*0ad0*/  ISETP.NE.AND P0, PT, R20, 0x6, PT ;  /* 0x000000061400780c */ /* 0x000fe20003f05270 */
[----:B--2---:R-:W-:-:S03]  /*0ae0*/  IMAD.WIDE.U32 R16, R4, R23, RZ ;  /* 0x0000001704107225 */ /* 0x004fc600078e00ff */
[----:B------:R-:W-:-:S04]  /*0af0*/  IADD3 R16, P1, PT, R16, R0, RZ ;  /* 0x0000000010107210 */ /* 0x000fc80007f3e0ff */
[----:B------:R-:W-:Y:S01]  /*0b00*/  IADD3.X R0, PT, PT, R17, UR7, RZ, P1, !PT ;  /* 0x0000000711007c10 */ /* 0x000fe20008ffe4ff */
[----:B------:R1:W-:Y:S04]  /*0b10*/  STL [R21], R16 ;  /* 0x0000001015007387 */ /* 0x0003e80000100800 */
[----:B------:R-:W-:Y:S05]  /*0b20*/  @P0 BRA `(.L_x_8) ;  /* 0xfffffffc00d80947 */ /* 0x000fea000383ffff */
[----:B------:R-:W-:Y:S01]  /*0b30*/  SHF.R.U32.HI R5, RZ, 0x17, R15 ;  /* 0x00000017ff057819 */ /* 0x000fe2000001160f */
[----:B------:R0:W-:Y:S03]  /*0b40*/  STL [R1+0x18], R0 ;  /* 0x0000180001007387 */ /* 0x0001e60000100800 */
[C---:B------:R-:W-:Y:S02]  /*0b50*/  LOP3.LUT R2, R5.reuse, 0xe0, RZ, 0xc0, !PT ;  /* 0x000000e005027812 */ /* 0x040fe400078ec0ff */
[----:B------:R-:W-:-:S03]  /*0b60*/  LOP3.LUT P0, RZ, R5, 0x1f, RZ, 0xc0, !PT ;  /* 0x0000001f05ff7812 */ /* 0x000fc6000780c0ff */
[----:B------:R-:W-:-:S05]  /*0b70*/  VIADD R2, R2, 0xffffff80 ;  /* 0xffffff8002027836 */ /* 0x000fca0000000000 */
[----:B------:R-:W-:-:S05]  /*0b80*/  SHF.R.U32.HI R2, RZ, 0x5, R2 ;  /* 0x00000005ff027819 */ /* 0x000fca0000011602 */
[----:B-1----:R-:W-:-:S05]  /*0b90*/  IMAD R16, R2, -0x4, R1 ;  /* 0xfffffffc02107824 */ /* 0x002fca00078e0201 */
[----:B------:R-:W2:Y:S04]  /*0ba0*/  LDL R4, [R16+0x18] ;  /* 0x0000180010047983 */ /* 0x000ea80000100800 */
[----:B------:R-:W2:Y:S04]  /*0bb0*/  LDL R3, [R16+0x14] ;  /* 0x0000140010037983 */ /* 0x000ea80000100800 */
[----:B------:R-:W3:Y:S01]  /*0bc0*/  @P0 LDL R2, [R16+0x10] ;  /* 0x0000100010020983 */ /* 0x000ee20000100800 */
[----:B------:R-:W-:Y:S01]  /*0bd0*/  LOP3.LUT R5, R5, 0x1f, RZ, 0xc0, !PT ;  /* 0x0000001f05057812 */ /* 0x000fe200078ec0ff */
[----:B------:R-:W-:Y:S01]  /*0be0*/  UMOV UR8, 0x54442d19 ;  /* 0x54442d1900087882 */ /* 0x000fe20000000000 */
[----:B------:R-:W-:Y:S01]  /*0bf0*/  UMOV UR9, 0x3bf921fb ;  /* 0x3bf921fb00097882 */ /* 0x000fe20000000000 */
[----:B------:R-:W-:-:S02]  /*0c00*/  ISETP.GE.AND P1, PT, R15, RZ, PT ;  /* 0x000000ff0f00720c */ /* 0x000fc40003f26270 */
[-C--:B--2---:R-:W-:Y:S02]  /*0c10*/  @P0 SHF.L.W.U32.HI R4, R3, R5.reuse, R4 ;  /* 0x0000000503040219 */ /* 0x084fe40000010e04 */
[----:B---3--:R-:W-:Y:S02]  /*0c20*/  @P0 SHF.L.W.U32.HI R3, R2, R5, R3 ;  /* 0x0000000502030219 */ /* 0x008fe40000010e03 */
[--C-:B------:R-:W-:Y:S02]  /*0c30*/  SHF.R.U32.HI R21, RZ, 0x1e, R4.reuse ;  /* 0x0000001eff157819 */ /* 0x100fe40000011604 */
[C---:B------:R-:W-:Y:S01]  /*0c40*/  SHF.L.W.U32.HI R20, R3.reuse, 0x2, R4 ;  /* 0x0000000203147819 */ /* 0x040fe20000010e04 */
[----:B------:R-:W-:-:S03]  /*0c50*/  IMAD.SHL.U32 R3, R3, 0x4, RZ ;  /* 0x0000000403037824 */ /* 0x000fc600078e00ff */
[----:B------:R-:W-:Y:S02]  /*0c60*/  SHF.R.S32.HI R5, RZ, 0x1f, R20 ;  /* 0x0000001fff057819 */ /* 0x000fe40000011414 */
[C---:B------:R-:W-:Y:S02]  /*0c70*/  LEA.HI R21, R20.reuse, R21, RZ, 0x1 ;  /* 0x0000001514157211 */ /* 0x040fe400078f08ff */
[C---:B------:R-:W-:Y:S02]  /*0c80*/  LOP3.LUT R2, R5.reuse, R3, RZ, 0x3c, !PT ;  /* 0x0000000305027212 */ /* 0x040fe400078e3cff */
[----:B------:R-:W-:Y:S01]  /*0c90*/  LOP3.LUT R3, R5, R20, RZ, 0x3c, !PT ;  /* 0x0000001405037212 */ /* 0x000fe200078e3cff */
[----:B0-----:R-:W-:Y:S01]  /*0ca0*/  IMAD.MOV R0, RZ, RZ, -R21 ;  /* 0x000000ffff007224 */ /* 0x001fe200078e0a15 */
[----:B------:R-:W-:-:S03]  /*0cb0*/  LOP3.LUT R15, R20, R15, RZ, 0x3c, !PT ;  /* 0x0000000f140f7212 */ /* 0x000fc600078e3cff */
[----:B------:R-:W-:Y:S01]  /*0cc0*/  @!P1 IMAD.MOV.U32 R21, RZ, RZ, R0 ;  /* 0x000000ffff159224 */ /* 0x000fe200078e0000 */
[----:B------:R-:W0:Y:S01]  /*0cd0*/  I2F.F64.S64 R2, R2 ;  /* 0x0000000200027312 */ /* 0x000e220000301c00 */
[----:B------:R-:W-:Y:S01]  /*0ce0*/  ISETP.GE.AND P0, PT, R15, RZ, PT ;  /* 0x000000ff0f00720c */ /* 0x000fe20003f06270 */
[----:B0-----:R-:W-:-:S10]  /*0cf0*/  DMUL R16, R2, UR8 ;  /* 0x0000000802107c28 */ /* 0x001fd40008000000 */
[----:B------:R-:W0:Y:S02]  /*0d00*/  F2F.F32.F64 R16, R16 ;  /* 0x0000001000107310 */ /* 0x000e240000301000 */
[----:B0-----:R-:W-:-:S07]  /*0d10*/  FSEL R20, -R16, R16, !P0 ;  /* 0x0000001010147208 */ /* 0x001fce0004000100 */
.L_x_7:
[----:B------:R-:W-:Y:S05]  /*0d20*/  BSYNC.RECONVERGENT B0 ;  /* 0x0000000000007941 */ /* 0x000fea0003800200 */
.L_x_6:
[----:B------:R-:W-:Y:S01]  /*0d30*/  FMUL R3, R20, R20 ;  /* 0x0000001414037220 */ /* 0x000fe20000400000 */
[C---:B------:R-:W-:Y:S01]  /*0d40*/  LOP3.LUT R0, R21.reuse, 0x1, RZ, 0xc0, !PT ;  /* 0x0000000115007812 */ /* 0x040fe200078ec0ff */
[----:B------:R-:W-:Y:S01]  /*0d50*/  UIADD3 UR6, UPT, UPT, UR6, 0x1, URZ ;  /* 0x0000000106067890 */ /* 0x000fe2000fffe0ff */
[----:B------:R-:W-:Y:S01]  /*0d60*/  LOP3.LUT P1, RZ, R21, 0x2, RZ, 0xc0, !PT ;  /* 0x0000000215ff7812 */ /* 0x000fe2000782c0ff */
[----:B------:R-:W-:Y:S01]  /*0d70*/  FFMA R18, R3, R18, -0.0013887860113754868507 ;  /* 0xbab607ed03127423 */ /* 0x000fe20000000012 */
[----:B------:R-:W-:Y:S01]  /*0d80*/  ISETP.NE.U32.AND P0, PT, R0, 0x1, PT ;  /* 0x000000010000780c */ /* 0x000fe20003f05070 */
[----:B------:R-:W-:Y:S01]  /*0d90*/  UISETP.NE.AND UP1, UPT, UR6, 0x64, UPT ;  /* 0x000000640600788c */ /* 0x000fe2000bf25270 */
[----:B------:R-:W-:Y:S02]  /*0da0*/  VIADD R11, R11, 0x1 ;  /* 0x000000010b0b7836 */ /* 0x000fe40000000000 */
[----:B------:R-:W-:Y:S02]  /*0db0*/  FSEL R2, R19, 0.041666727513074874878, P0 ;  /* 0x3d2aaabb13027808 */ /* 0x000fe40000000000 */
[----:B------:R-:W-:-:S02]  /*0dc0*/  FSEL R18, R18, -0.00019574658654164522886, !P0 ;  /* 0xb94d415312127808 */ /* 0x000fc40004000000 */
[----:B------:R-:W-:Y:S02]  /*0dd0*/  FSEL R0, R20, 1, P0 ;  /* 0x3f80000014007808 */ /* 0x000fe40000000000 */
[----:B------:R-:W-:Y:S01]  /*0de0*/  FSEL R15, -R14, -0.4999999701976776123, P0 ;  /* 0xbeffffff0e0f7808 */ /* 0x000fe20000000100 */
[C---:B------:R-:W-:Y:S02]  /*0df0*/  FFMA R2, R3.reuse, R18, R2 ;  /* 0x0000001203027223 */ /* 0x040fe40000000002 */
[C---:B------:R-:W-:Y:S02]  /*0e00*/  FFMA R5, R3.reuse, R0, RZ ;  /* 0x0000000003057223 */ /* 0x040fe400000000ff */
[----:B------:R-:W-:-:S04]  /*0e10*/  FFMA R2, R3, R2, R15 ;  /* 0x0000000203027223 */ /* 0x000fc8000000000f */
[----:B------:R-:W-:-:S04]  /*0e20*/  FFMA R0, R5, R2, R0 ;  /* 0x0000000205007223 */ /* 0x000fc80000000000 */
[----:B------:R-:W-:-:S04]  /*0e30*/  @P1 FADD R0, RZ, -R0 ;  /* 0x80000000ff001221 */ /* 0x000fc80000000000 */
[----:B------:R-:W-:Y:S01]  /*0e40*/  FFMA R9, R13, R0, R9 ;  /* 0x000000000d097223 */ /* 0x000fe20000000009 */
[----:B------:R-:W-:Y:S06]  /*0e50*/  BRA.U UP1, `(.L_x_9) ;  /* 0xfffffff501087547 */ /* 0x000fec000b83ffff */
[----:B------:R-:W-:Y:S01]  /*0e60*/  UIADD3 UR5, UPT, UPT, UR5, 0x64, URZ ;  /* 0x0000006405057890 */ /* 0x000fe2000fffe0ff */
[----:B------:R-:W-:Y:S11]  /*0e70*/  BRA.U UP0, `(.L_x_10) ;  /* 0xfffffff100d07547 */ /* 0x000ff6000b83ffff */
[CC--:B------:R-:W-:Y:S01]  /*0e80*/  FSETP.GT.AND P2, PT, |R9|.reuse, |R10|.reuse, PT ;  /* 0x4000000a0900720b */ /* 0x0c0fe20003f44200 */
[----:B------:R-:W-:Y:S03]  /*0e90*/  BSSY.RECONVERGENT B0, `(.L_x_11) ;  /* 0x000000e000007945 */ /* 0x000fe60003800200 */
[----:B------:R-:W-:Y:S02]  /*0ea0*/  FSEL R3, |R9|, |R10|, P2 ;  /* 0x4000000a09037208 */ /* 0x000fe40001000200 */
[----:B------:R-:W-:Y:S02]  /*0eb0*/  FSEL R0, |R10|, |R9|, P2 ;  /* 0x400000090a007208 */ /* 0x000fe40001000200 */
[----:B------:R-:W0:Y:S08]  /*0ec0*/  MUFU.RCP R2, R3 ;  /* 0x0000000300027308 */ /* 0x000e300000001000 */
[----:B------:R-:W1:Y:S01]  /*0ed0*/  FCHK P0, R0, R3 ;  /* 0x0000000300007302 */ /* 0x000e620000000000 */
[----:B0-----:R-:W-:-:S04]  /*0ee0*/  FFMA R5, -R3, R2, 1 ;  /* 0x3f80000003057423 */ /* 0x001fc80000000102 */
[----:B------:R-:W-:-:S04]  /*0ef0*/  FFMA R5, R2, R5, R2 ;  /* 0x0000000502057223 */ /* 0x000fc80000000002 */
[----:B------:R-:W-:-:S04]  /*0f00*/  FFMA R2, R0, R5, RZ ;  /* 0x0000000500027223 */ /* 0x000fc800000000ff */
[----:B------:R-:W-:-:S04]  /*0f10*/  FFMA R4, -R3, R2, R0 ;  /* 0x0000000203047223 */ /* 0x000fc80000000100 */
[----:B------:R-:W-:Y:S01]  /*0f20*/  FFMA R2, R5, R4, R2 ;  /* 0x0000000405027223 */ /* 0x000fe20000000002 */
[----:B-1----:R-:W-:Y:S06]  /*0f30*/  @!P0 BRA `(.L_x_12) ;  /* 0x00000000000c8947 */ /* 0x002fec0003800000 */
[----:B------:R-:W-:-:S07]  /*0f40*/  MOV R2, 0xf60 ;  /* 0x00000f6000027802 */ /* 0x000fce0000000f00 */
[----:B------:R-:W-:Y:S05]  /*0f50*/  CALL.REL.NOINC `($__internal_2_$__cuda_sm3x_div_rn_noftz_f32_slowpath) ;  /* 0x0000000800a47944 */ /* 0x000fea0003c00000 */
[----:B------:R-:W-:-:S07]  /*0f60*/  MOV R2, R0 ;  /* 0x0000000000027202 */ /* 0x000fce0000000f00 */
.L_x_12:
[----:B------:R-:W-:Y:S05]  /*0f70*/  BSYNC.RECONVERGENT B0 ;  /* 0x0000000000007941 */ /* 0x000fea0003800200 */
.L_x_11:
[----:B------:R-:W-:Y:S02]  /*0f80*/  IMAD.MOV.U32 R5, RZ, RZ, 0x3b33710b ;  /* 0x3b33710bff057424 */ /* 0x000fe400078e00ff */
[----:B------:R-:W-:Y:S01]  /*0f90*/  FMUL R0, R2, R2 ;  /* 0x0000000202007220 */ /* 0x000fe20000400000 */
[----:B------:R-:W-:Y:S01]  /*0fa0*/  IMAD.MOV.U32 R4, RZ, RZ, 0x3f6ee581 ;  /* 0x3f6ee581ff047424 */ /* 0x000fe200078e00ff */
[----:B------:R-:W-:Y:S01]  /*0fb0*/  ISETP.GE.AND P0, PT, R10, RZ, PT ;  /* 0x000000ff0a00720c */ /* 0x000fe20003f06270 */
[----:B------:R-:W0:Y:S01]  /*0fc0*/  MUFU.RCP64H R7, 3.1415882110595703125 ;  /* 0x400921f900077908 */ /* 0x000e220000001800 */
[----:B------:R-:W-:Y:S01]  /*0fd0*/  FFMA R5, R0, R5, -0.015681877732276916504 ;  /* 0xbc80774800057423 */ /* 0x000fe20000000005 */
[----:B------:R-:W-:Y:S01]  /*0fe0*/  FSETP.NEU.AND P3, PT, |R10|, |R9|, PT ;  /* 0x400000090a00720b */ /* 0x000fe20003f6d200 */
[----:B------:R-:W-:Y:S01]  /*0ff0*/  FADD R10, |R9|, |R10| ;  /* 0x4000000a090a7221 */ /* 0x000fe20000000200 */
[----:B------:R-:W-:Y:S01]  /*1000*/  FSETP.NEU.AND P1, PT, R3, RZ, PT ;  /* 0x000000ff0300720b */ /* 0x000fe20003f2d000 */
[----:B------:R-:W-:Y:S01]  /*1010*/  FFMA R5, R0, R5, 0.042200751602649688721 ;  /* 0x3d2cdab200057423 */ /* 0x000fe20000000005 */
[----:B------:R-:W-:Y:S01]  /*1020*/  IMAD.MOV.U32 R12, RZ, RZ, -0xfe47992 ;  /* 0xf01b866eff0c7424 */ /* 0x000fe200078e00ff */
[----:B------:R-:W-:Y:S01]  /*1030*/  UMOV UR4, 0xf01b866e ;  /* 0xf01b866e00047882 */ /* 0x000fe20000000000 */
[----:B------:R-:W-:-:S02]  /*1040*/  IMAD.MOV.U32 R13, RZ, RZ, 0x400921f9 ;  /* 0x400921f9ff0d7424 */ /* 0x000fc400078e00ff */
[C---:B------:R-:W-:Y:S01]  /*1050*/  FFMA R5, R0.reuse, R5, -0.074792981147766113281 ;  /* 0xbd992d1000057423 */ /* 0x040fe20000000005 */
[----:B------:R-:W-:Y:S01]  /*1060*/  IMAD.MOV.U32 R6, RZ, RZ, 0x1 ;  /* 0x00000001ff067424 */ /* 0x000fe200078e00ff */
[----:B------:R-:W-:Y:S01]  /*1070*/  UMOV UR5, 0x401921f9 ;  /* 0x401921f900057882 */ /* 0x000fe20000000000 */
[----:B------:R-:W-:Y:S01]  /*1080*/  BSSY.RECONVERGENT B0, `(.L_x_13) ;  /* 0x0000028000007945 */ /* 0x000fe20003800200 */
[----:B------:R-:W-:-:S04]  /*1090*/  FFMA R5, R0, R5, 0.10640415549278259277 ;  /* 0x3dd9ea6c00057423 */ /* 0x000fc80000000005 */
[----:B------:R-:W-:-:S04]  /*10a0*/  FFMA R5, R0, R5, -0.14207722246646881104 ;  /* 0xbe117cb100057423 */ /* 0x000fc80000000005 */
[----:B------:R-:W-:-:S04]  /*10b0*/  FFMA R5, R0, R5, 0.19993925094604492188 ;  /* 0x3e4cbce000057423 */ /* 0x000fc80000000005 */
[----:B------:R-:W-:-:S04]  /*10c0*/  FFMA R5, R0, R5, -0.33333197236061096191 ;  /* 0xbeaaaa7d00057423 */ /* 0x000fc80000000005 */
[----:B------:R-:W-:-:S04]  /*10d0*/  FMUL R5, R0, R5 ;  /* 0x0000000500057220 */ /* 0x000fc80000400000 */
[----:B------:R-:W-:Y:S01]  /*10e0*/  FFMA R5, R5, R2, R2 ;  /* 0x0000000205057223 */ /* 0x000fe20000000002 */
[----:B------:R-:W-:-:S03]  /*10f0*/  FSEL R2, R4, 1.8663789033889770508, P2 ;  /* 0x3feee58104027808 */ /* 0x000fc60001000000 */
[----:B------:R-:W-:-:S05]  /*1100*/  FFMA R0, R4, 1.6832555532455444336, -R5 ;  /* 0x3fd774eb04007823 */ /* 0x000fca0000000805 */
[-C--:B------:R-:W-:Y:S02]  /*1110*/  FSEL R0, R0, R5.reuse, P2 ;  /* 0x0000000500007208 */ /* 0x080fe40001000000 */
[----:B------:R-:W-:-:S05]  /*1120*/  FSEL R5, R5, -R5, P2 ;  /* 0x8000000505057208 */ /* 0x000fca0001000000 */
[----:B------:R-:W-:Y:S01]  /*1130*/  @!P0 FFMA R0, R2, 1.6832555532455444336, R5 ;  /* 0x3fd774eb02008823 */ /* 0x000fe20000000005 */
[----:B------:R-:W-:-:S05]  /*1140*/  IMAD.MOV.U32 R2, RZ, RZ, 0x4016cbe4 ;  /* 0x4016cbe4ff027424 */ /* 0x000fca00078e00ff */
[----:B------:R-:W-:Y:S02]  /*1150*/  @!P3 FSEL R0, R2, 0.78539818525314331055, !P0 ;  /* 0x3f490fdb0200b808 */ /* 0x000fe40004000000 */
[----:B------:R-:W-:Y:S02]  /*1160*/  @!P1 FSEL R0, RZ, 3.1415927410125732422, P0 ;  /* 0x40490fdbff009808 */ /* 0x000fe40000000000 */
[----:B------:R-:W-:Y:S02]  /*1170*/  FSETP.NAN.AND P0, PT, R10, R10, PT ;  /* 0x0000000a0a00720b */ /* 0x000fe40003f08000 */
[----:B------:R-:W-:-:S04]  /*1180*/  LOP3.LUT R9, R0, 0x80000000, R9, 0xb8, !PT ;  /* 0x8000000000097812 */ /* 0x000fc800078eb809 */
[----:B------:R-:W-:-:S04]  /*1190*/  FSEL R9, R10, R9, P0 ;  /* 0x000000090a097208 */ /* 0x000fc80000000000 */
[----:B------:R-:W1:Y:S01]  /*11a0*/  F2F.F64.F32 R2, R9 ;  /* 0x0000000900027310 */ /* 0x000e620000201800 */
[----:B------:R-:W-:Y:S01]  /*11b0*/  FSETP.GEU.AND P0, PT, R9, RZ, PT ;  /* 0x000000ff0900720b */ /* 0x000fe20003f0e000 */
[----:B-1----:R-:W-:Y:S02]  /*11c0*/  DADD R4, R2, UR4 ;  /* 0x0000000402047e29 */ /* 0x002fe40008000000 */
[----:B0-----:R-:W-:-:S10]  /*11d0*/  DFMA R2, R6, -R12, 1 ;  /* 0x3ff000000602742b */ /* 0x001fd4000000080c */
[----:B------:R-:W0:Y:S01]  /*11e0*/  @!P0 F2F.F32.F64 R9, R4 ;  /* 0x0000000400098310 */ /* 0x000e220000301000 */
[----:B------:R-:W-:-:S08]  /*11f0*/  DFMA R2, R2, R2, R2 ;  /* 0x000000020202722b */ /* 0x000fd00000000002 */
[----:B------:R-:W-:Y:S02]  /*1200*/  DFMA R6, R6, R2, R6 ;  /* 0x000000020606722b */ /* 0x000fe40000000006 */
[----:B0-----:R-:W0:Y:S06]  /*1210*/  F2F.F64.F32 R2, R9 ;  /* 0x0000000900027310 */ /* 0x001e2c0000201800 */
[----:B------:R-:W-:-:S08]  /*1220*/  DFMA R10, R6, -R12, 1 ;  /* 0x3ff00000060a742b */ /* 0x000fd0000000080c */
[----:B------:R-:W-:Y:S02]  /*1230*/  DFMA R10, R6, R10, R6 ;  /* 0x0000000a060a722b */ /* 0x000fe40000000006 */
[----:B0-----:R-:W-:-:S08]  /*1240*/  DMUL R14, R2, 0.5 ;  /* 0x3fe00000020e7828 */ /* 0x001fd00000000000 */
[----:B------:R-:W-:Y:S02]  /*1250*/  DMUL R2, R14, R10 ;  /* 0x0000000a0e027228 */ /* 0x000fe40000000000 */
[----:B------:R-:W-:-:S06]  /*1260*/  FSETP.GEU.AND P1, PT, |R15|, 6.5827683646048100446e-37, PT ;  /* 0x036000000f00780b */ /* 0x000fcc0003f2e200 */
[----:B------:R-:W-:-:S08]  /*1270*/  DFMA R6, R2, -R12, R14 ;  /* 0x8000000c0206722b */ /* 0x000fd0000000000e */
[----:B------:R-:W-:-:S10]  /*1280*/  DFMA R2, R10, R6, R2 ;  /* 0x000000060a02722b */ /* 0x000fd40000000002 */
[----:B------:R-:W-:-:S05]  /*1290*/  FFMA R0, RZ, 2.1426985263824462891, R3 ;  /* 0x400921f9ff007823 */ /* 0x000fca0000000003 */
[----:B------:R-:W-:-:S13]  /*12a0*/  FSETP.GT.AND P0, PT, |R0|, 1.469367938527859385e-39, PT ;  /* 0x001000000000780b */ /* 0x000fda0003f04200 */
[----:B------:R-:W-:Y:S05]  /*12b0*/  @P0 BRA P1, `(.L_x_14) ;  /* 0x0000000000100947 */ /* 0x000fea0000800000 */
[----:B------:R-:W-:-:S07]  /*12c0*/  MOV R0, 0x12e0 ;  /* 0x000012e000007802 */ /* 0x000fce0000000f00 */
[----:B------:R-:W-:Y:S05]  /*12d0*/  CALL.REL.NOINC `($__internal_0_$__cuda_sm20_div_rn_f64_full) ;  /* 0x0000000000207944 */ /* 0x000fea0003c00000 */
[----:B------:R-:W-:Y:S02]  /*12e0*/  IMAD.MOV.U32 R2, RZ, RZ, R12 ;  /* 0x000000ffff027224 */ /* 0x000fe400078e000c */
[----:B------:R-:W-:-:S07]  /*12f0*/  IMAD.MOV.U32 R3, RZ, RZ, R13 ;  /* 0x000000ffff037224 */ /* 0x000fce00078e000d */
.L_x_14:
[----:B------:R-:W-:Y:S05]  /*1300*/  BSYNC.RECONVERGENT B0 ;  /* 0x0000000000007941 */ /* 0x000fea0003800200 */
.L_x_13:
[----:B------:R-:W0:Y:S01]  /*1310*/  LDC.64 R4, c[0x0][0x388] ;  /* 0x0000e200ff047b82 */ /* 0x000e220000000a00 */
[----:B------:R-:W1:Y:S01]  /*1320*/  F2F.F32.F64 R3, R2 ;  /* 0x0000000200037310 */ /* 0x000e620000301000 */
[----:B0-----:R-:W-:-:S05]  /*1330*/  IMAD.WIDE R8, R8, 0x4, R4 ;  /* 0x0000000408087825 */ /* 0x001fca00078e0204 */
[----:B-1----:R-:W-:Y:S01]  /*1340*/  STG.E desc[UR10][R8.64], R3 ;  /* 0x0000000308007986 */ /* 0x002fe2000c10190a */
[----:B------:R-:W-:Y:S05]  /*1350*/  EXIT ;  /* 0x000000000000794d */ /* 0x000fea0003800000 */
        .weak           $__internal_0_$__cuda_sm20_div_rn_f64_full
        .type           $__internal_0_$__cuda_sm20_div_rn_f64_full,@function
        .size           $__internal_0_$__cuda_sm20_div_rn_f64_full,($__internal_1_$__cuda_sm20_sqrt_rn_f32_slowpath - $__internal_0_$__cuda_sm20_div_rn_f64_full)
$__internal_0_$__cuda_sm20_div_rn_f64_full:
[----:B------:R-:W-:Y:S01]  /*1360*/  IMAD.MOV.U32 R3, RZ, RZ, 0x3ff921f9 ;  /* 0x3ff921f9ff037424 */ /* 0x000fe200078e00ff */
[----:B------:R-:W-:Y:S01]  /*1370*/  MOV R6, 0x1 ;  /* 0x0000000100067802 */ /* 0x000fe20000000f00 */
[----:B------:R-:W-:Y:S01]  /*1380*/  IMAD.MOV.U32 R2, RZ, RZ, -0xfe47992 ;  /* 0xf01b866eff027424 */ /* 0x000fe200078e00ff */
[----:B------:R-:W-:Y:S01]  /*1390*/  BSSY.RECONVERGENT B1, `(.L_x_15) ;  /* 0x000004a000017945 */ /* 0x000fe20003800200 */
[----:B------:R-:W0:Y:S01]  /*13a0*/  MUFU.RCP64H R7, R3 ;  /* 0x0000000300077308 */ /* 0x000e220000001800 */
[----:B------:R-:W-:Y:S02]  /*13b0*/  IMAD.MOV.U32 R5, RZ, RZ, R15 ;  /* 0x000000ffff057224 */ /* 0x000fe400078e000f */
[----:B------:R-:W-:Y:S02]  /*13c0*/  IMAD.MOV.U32 R13, RZ, RZ, 0x1ca00000 ;  /* 0x1ca00000ff0d7424 */ /* 0x000fe400078e00ff */
[----:B------:R-:W-:Y:S01]  /*13d0*/  IMAD.MOV.U32 R4, RZ, RZ, R14 ;  /* 0x000000ffff047224 */ /* 0x000fe200078e000e */
[C---:B------:R-:W-:Y:S01]  /*13e0*/  FSETP.GEU.AND P1, PT, |R5|.reuse, 1.469367938527859385e-39, PT ;  /* 0x001000000500780b */ /* 0x040fe20003f2e200 */
[----:B------:R-:W-:Y:S01]  /*13f0*/  IMAD.MOV.U32 R19, RZ, RZ, 0x40000000 ;  /* 0x40000000ff137424 */ /* 0x000fe200078e00ff */
[----:B------:R-:W-:-:S03]  /*1400*/  LOP3.LUT R9, R5, 0x7ff00000, RZ, 0xc0, !PT ;  /* 0x7ff0000005097812 */ /* 0x000fc600078ec0ff */
[----:B------:R-:W-:Y:S01]  /*1410*/  VIADD R20, R19, 0xffffffff ;  /* 0xffffffff13147836 */ /* 0x000fe20000000000 */
[----:B------:R-:W-:Y:S01]  /*1420*/  ISETP.GE.U32.AND P0, PT, R9, 0x40000000, PT ;  /* 0x400000000900780c */ /* 0x000fe20003f06070 */
[----:B------:R-:W-:-:S03]  /*1430*/  IMAD.MOV.U32 R18, RZ, RZ, R9 ;  /* 0x000000ffff127224 */ /* 0x000fc600078e0009 */
[----:B------:R-:W-:Y:S01]  /*1440*/  SEL R13, R13, 0x63400000, !P0 ;  /* 0x634000000d0d7807 */ /* 0x000fe20004000000 */
[----:B0-----:R-:W-:-:S08]  /*1450*/  DFMA R10, R6, -R2, 1 ;  /* 0x3ff00000060a742b */ /* 0x001fd00000000802 */
[----:B------:R-:W-:-:S08]  /*1460*/  DFMA R10, R10, R10, R10 ;  /* 0x0000000a0a0a722b */ /* 0x000fd0000000000a */
[----:B------:R-:W-:Y:S01]  /*1470*/  DFMA R14, R6, R10, R6 ;  /* 0x0000000a060e722b */ /* 0x000fe20000000006 */
[C-C-:B------:R-:W-:Y:S01]  /*1480*/  @!P1 LOP3.LUT R10, R13.reuse, 0x80000000, R5.reuse, 0xf8, !PT ;  /* 0x800000000d0a9812 */ /* 0x140fe200078ef805 */
[----:B------:R-:W-:Y:S01]  /*1490*/  IMAD.MOV.U32 R6, RZ, RZ, R4 ;  /* 0x000000ffff067224 */ /* 0x000fe200078e0004 */
[----:B------:R-:W-:Y:S02]  /*14a0*/  LOP3.LUT R7, R13, 0x800fffff, R5, 0xf8, !PT ;  /* 0x800fffff0d077812 */ /* 0x000fe400078ef805 */
[----:B------:R-:W-:Y:S01]  /*14b0*/  @!P1 LOP3.LUT R11, R10, 0x100000, RZ, 0xfc, !PT ;  /* 0x001000000a0b9812 */ /* 0x000fe200078efcff */
[----:B------:R-:W-:Y:S02]  /*14c0*/  @!P1 IMAD.MOV.U32 R10, RZ, RZ, RZ ;  /* 0x000000ffff0a9224 */ /* 0x000fe400078e00ff */
[----:B------:R-:W-:-:S04]  /*14d0*/  DFMA R16, R14, -R2, 1 ;  /* 0x3ff000000e10742b */ /* 0x000fc80000000802 */
[----:B------:R-:W-:-:S04]  /*14e0*/  @!P1 DFMA R6, R6, 2, -R10 ;  /* 0x400000000606982b */ /* 0x000fc8000000080a */
[----:B------:R-:W-:-:S06]  /*14f0*/  DFMA R16, R14, R16, R14 ;  /* 0x000000100e10722b */ /* 0x000fcc000000000e */
[----:B------:R-:W-:Y:S02]  /*1500*/  @!P1 LOP3.LUT R18, R7, 0x7ff00000, RZ, 0xc0, !PT ;  /* 0x7ff0000007129812 */ /* 0x000fe400078ec0ff */
[----:B------:R-:W-:-:S03]  /*1510*/  DMUL R10, R16, R6 ;  /* 0x00000006100a7228 */ /* 0x000fc60000000000 */
[----:B------:R-:W-:-:S05]  /*1520*/  VIADD R12, R18, 0xffffffff ;  /* 0xffffffff120c7836 */ /* 0x000fca0000000000 */
[----:B------:R-:W-:Y:S01]  /*1530*/  DFMA R14, R10, -R2, R6 ;  /* 0x800000020a0e722b */ /* 0x000fe20000000006 */
[----:B------:R-:W-:-:S04]  /*1540*/  ISETP.GT.U32.AND P0, PT, R12, 0x7feffffe, PT ;  /* 0x7feffffe0c00780c */ /* 0x000fc80003f04070 */
[----:B------:R-:W-:-:S03]  /*1550*/  ISETP.GT.U32.OR P0, PT, R20, 0x7feffffe, P0 ;  /* 0x7feffffe1400780c */ /* 0x000fc60000704470 */
[----:B------:R-:W-:-:S10]  /*1560*/  DFMA R10, R16, R14, R10 ;  /* 0x0000000e100a722b */ /* 0x000fd4000000000a */
[----:B------:R-:W-:Y:S05]  /*1570*/  @P0 BRA `(.L_x_16) ;  /* 0x0000000000680947 */ /* 0x000fea0003800000 */
[----:B------:R-:W-:-:S05]  /*1580*/  IMAD.MOV.U32 R4, RZ, RZ, 0x40000000 ;  /* 0x40000000ff047424 */ /* 0x000fca00078e00ff */
[----:B------:R-:W-:-:S04]  /*1590*/  VIADDMNMX R9, R9, -R4, 0xb9600000, !PT ;  /* 0xb960000009097446 */ /* 0x000fc80007800904 */
[----:B------:R-:W-:-:S04]  /*15a0*/  VIMNMX R4, PT, PT, R9, 0x46a00000, PT ;  /* 0x46a0000009047848 */ /* 0x000fc80003fe0100 */
[----:B------:R-:W-:Y:S01]  /*15b0*/  IADD3 R9, PT, PT, -R13, R4, RZ ;  /* 0x000000040d097210 */ /* 0x000fe20007ffe1ff */
[----:B------:R-:W-:-:S04]  /*15c0*/  IMAD.MOV.U32 R4, RZ, RZ, RZ ;  /* 0x000000ffff047224 */ /* 0x000fc800078e00ff */
[----:B------:R-:W-:-:S06]  /*15d0*/  VIADD R5, R9, 0x7fe00000 ;  /* 0x7fe0000009057836 */ /* 0x000fcc0000000000 */
[----:B------:R-:W-:-:S10]  /*15e0*/  DMUL R12, R10, R4 ;  /* 0x000000040a0c7228 */ /* 0x000fd40000000000 */
[----:B------:R-:W-:-:S13]  /*15f0*/  FSETP.GTU.AND P0, PT, |R13|, 1.469367938527859385e-39, PT ;  /* 0x001000000d00780b */ /* 0x000fda0003f0c200 */
[----:B------:R-:W-:Y:S05]  /*1600*/  @P0 BRA `(.L_x_17) ;  /* 0x0000000000880947 */ /* 0x000fea0003800000 */
[----:B------:R-:W-:Y:S01]  /*1610*/  DFMA R2, R10, -R2, R6 ;  /* 0x800000020a02722b */ /* 0x000fe20000000006 */
[----:B------:R-:W-:-:S09]  /*1620*/  IMAD.MOV.U32 R4, RZ, RZ, RZ ;  /* 0x000000ffff047224 */ /* 0x000fd200078e00ff */
[C---:B------:R-:W-:Y:S02]  /*1630*/  FSETP.NEU.AND P0, PT, R3.reuse, RZ, PT ;  /* 0x000000ff0300720b */ /* 0x040fe40003f0d000 */
[----:B------:R-:W-:-:S04]  /*1640*/  LOP3.LUT R2, R3, 0x400921f9, RZ, 0x3c, !PT ;  /* 0x400921f903027812 */ /* 0x000fc800078e3cff */
[----:B------:R-:W-:-:S04]  /*1650*/  LOP3.LUT R7, R2, 0x80000000, RZ, 0xc0, !PT ;  /* 0x8000000002077812 */ /* 0x000fc800078ec0ff */
[----:B------:R-:W-:-:S03]  /*1660*/  LOP3.LUT R5, R7, R5, RZ, 0xfc, !PT ;  /* 0x0000000507057212 */ /* 0x000fc600078efcff */
[----:B------:R-:W-:Y:S05]  /*1670*/  @!P0 BRA `(.L_x_17) ;  /* 0x00000000006c8947 */ /* 0x000fea0003800000 */
[----:B------:R-:W-:Y:S01]  /*1680*/  IMAD.MOV R3, RZ, RZ, -R9 ;  /* 0x000000ffff037224 */ /* 0x000fe200078e0a09 */
[----:B------:R-:W-:Y:S01]  /*1690*/  DMUL.RP R4, R10, R4 ;  /* 0x000000040a047228 */ /* 0x000fe20000008000 */
[----:B------:R-:W-:-:S06]  /*16a0*/  IMAD.MOV.U32 R2, RZ, RZ, RZ ;  /* 0x000000ffff027224 */ /* 0x000fcc00078e00ff */
[----:B------:R-:W-:-:S03]  /*16b0*/  DFMA R2, R12, -R2, R10 ;  /* 0x800000020c02722b */ /* 0x000fc6000000000a */
[----:B------:R-:W-:-:S03]  /*16c0*/  LOP3.LUT R7, R5, R7, RZ, 0x3c, !PT ;  /* 0x0000000705077212 */ /* 0x000fc600078e3cff */
[----:B------:R-:W-:-:S04]  /*16d0*/  IADD3 R2, PT, PT, -R9, -0x43300000, RZ ;  /* 0xbcd0000009027810 */ /* 0x000fc80007ffe1ff */
[----:B------:R-:W-:-:S04]  /*16e0*/  FSETP.NEU.AND P0, PT, |R3|, R2, PT ;  /* 0x000000020300720b */ /* 0x000fc80003f0d200 */
[----:B------:R-:W-:Y:S02]  /*16f0*/  FSEL R12, R4, R12, !P0 ;  /* 0x0000000c040c7208 */ /* 0x000fe40004000000 */
[----:B------:R-:W-:Y:S01]  /*1700*/  FSEL R13, R7, R13, !P0 ;  /* 0x0000000d070d7208 */ /* 0x000fe20004000000 */
[----:B------:R-:W-:Y:S06]  /*1710*/  BRA `(.L_x_17) ;  /* 0x0000000000447947 */ /* 0x000fec0003800000 */
.L_x_16:
[----:B------:R-:W-:-:S14]  /*1720*/  DSETP.NAN.AND P0, PT, R4, R4, PT ;  /* 0x000000040400722a */ /* 0x000fdc0003f08000 */
[----:B------:R-:W-:Y:S05]  /*1730*/  @P0 BRA `(.L_x_18) ;  /* 0x0000000000340947 */ /* 0x000fea0003800000 */
[----:B------:R-:W-:Y:S01]  /*1740*/  ISETP.NE.AND P0, PT, R18, R19, PT ;  /* 0x000000131200720c */ /* 0x000fe20003f05270 */
[----:B------:R-:W-:Y:S02]  /*1750*/  IMAD.MOV.U32 R12, RZ, RZ, 0x0 ;  /* 0x00000000ff0c7424 */ /* 0x000fe400078e00ff */
[----:B------:R-:W-:-:S10]  /*1760*/  IMAD.MOV.U32 R13, RZ, RZ, -0x80000 ;  /* 0xfff80000ff0d7424 */ /* 0x000fd400078e00ff */
[----:B------:R-:W-:Y:S05]  /*1770*/  @!P0 BRA `(.L_x_17) ;  /* 0x00000000002c8947 */ /* 0x000fea0003800000 */
[----:B------:R-:W-:Y:S02]  /*1780*/  ISETP.NE.AND P0, PT, R18, 0x7ff00000, PT ;  /* 0x7ff000001200780c */ /* 0x000fe40003f05270 */
[----:B------:R-:W-:Y:S02]  /*1790*/  LOP3.LUT R4, R5, 0x400921f9, RZ, 0x3c, !PT ;  /* 0x400921f905047812 */ /* 0x000fe400078e3cff */
[----:B------:R-:W-:Y:S02]  /*17a0*/  ISETP.EQ.OR P0, PT, R19, RZ, !P0 ;  /* 0x000000ff1300720c */ /* 0x000fe40004702670 */
[----:B------:R-:W-:-:S11]  /*17b0*/  LOP3.LUT R13, R4, 0x80000000, RZ, 0xc0, !PT ;  /* 0x80000000040d7812 */ /* 0x000fd600078ec0ff */
[----:B------:R-:W-:Y:S01]  /*17c0*/  @P0 LOP3.LUT R2, R13, 0x7ff00000, RZ, 0xfc, !PT ;  /* 0x7ff000000d020812 */ /* 0x000fe200078efcff */
[----:B------:R-:W-:Y:S02]  /*17d0*/  @!P0 IMAD.MOV.U32 R12, RZ, RZ, RZ ;  /* 0x000000ffff0c8224 */ /* 0x000fe400078e00ff */
[----:B------:R-:W-:Y:S02]  /*17e0*/  @P0 IMAD.MOV.U32 R12, RZ, RZ, RZ ;  /* 0x000000ffff0c0224 */ /* 0x000fe400078e00ff */
[----:B------:R-:W-:Y:S01]  /*17f0*/  @P0 IMAD.MOV.U32 R13, RZ, RZ, R2 ;  /* 0x000000ffff0d0224 */ /* 0x000fe200078e0002 */
[----:B------:R-:W-:Y:S06]  /*1800*/  BRA `(.L_x_17) ;  /* 0x0000000000087947 */ /* 0x000fec0003800000 */
.L_x_18:
[----:B------:R-:W-:Y:S02]  /*1810*/  LOP3.LUT R13, R5, 0x80000, RZ, 0xfc, !PT ;  /* 0x00080000050d7812 */ /* 0x000fe400078efcff */
[----:B------:R-:W-:-:S07]  /*1820*/  MOV R12, R4 ;  /* 0x00000004000c7202 */ /* 0x000fce0000000f00 */
.L_x_17:
[----:B------:R-:W-:Y:S05]  /*1830*/  BSYNC.RECONVERGENT B1 ;  /* 0x0000000000017941 */ /* 0x000fea0003800200 */
.L_x_15:
[----:B------:R-:W-:Y:S02]  /*1840*/  IMAD.MOV.U32 R2, RZ, RZ, R0 ;  /* 0x000000ffff027224 */ /* 0x000fe400078e0000 */
[----:B------:R-:W-:-:S04]  /*1850*/  IMAD.MOV.U32 R3, RZ, RZ, 0x0 ;  /* 0x00000000ff037424 */ /* 0x000fc800078e00ff */
[----:B------:R-:W-:Y:S05]  /*1860*/  RET.REL.NODEC R2 `(_Z4testPfS_) ;  /* 0xffffffe402e47950 */ /* 0x000fea0003c3ffff */
        .weak           $__internal_1_$__cuda_sm20_sqrt_rn_f32_slowpath
        .type           $__internal_1_$__cuda_sm20_sqrt_rn_f32_slowpath,@function
        .size           $__internal_1_$__cuda_sm20_sqrt_rn_f32_slowpath,($__internal_2_$__cuda_sm3x_div_rn_noftz_f32_slowpath - $__internal_1_$__cuda_sm20_sqrt_rn_f32_slowpath)
$__internal_1_$__cuda_sm20_sqrt_rn_f32_slowpath:
[----:B------:R-:W-:-:S13]  /*1870*/  LOP3.LUT P0, RZ, R17, 0x7fffffff, RZ, 0xc0, !PT ;  /* 0x7fffffff11ff7812 */ /* 0x000fda000780c0ff */
[----:B------:R-:W-:Y:S01]  /*1880*/  @!P0 IMAD.MOV.U32 R2, RZ, RZ, R17 ;  /* 0x000000ffff028224 */ /* 0x000fe200078e0011 */
[----:B------:R-:W-:Y:S06]  /*1890*/  @!P0 BRA `(.L_x_19) ;  /* 0x0000000000448947 */ /* 0x000fec0003800000 */
[----:B------:R-:W-:Y:S01]  /*18a0*/  FSETP.GEU.FTZ.AND P0, PT, R17, RZ, PT ;  /* 0x000000ff1100720b */ /* 0x000fe20003f1e000 */
[----:B------:R-:W-:-:S12]  /*18b0*/  IMAD.MOV.U32 R0, RZ, RZ, R17 ;  /* 0x000000ffff007224 */ /* 0x000fd800078e0011 */
[----:B------:R-:W-:Y:S01]  /*18c0*/  @!P0 IMAD.MOV.U32 R2, RZ, RZ, 0x7fffffff ;  /* 0x7fffffffff028424 */ /* 0x000fe200078e00ff */
[----:B------:R-:W-:Y:S06]  /*18d0*/  @!P0 BRA `(.L_x_19) ;  /* 0x0000000000348947 */ /* 0x000fec0003800000 */
[----:B------:R-:W-:-:S13]  /*18e0*/  FSETP.GTU.FTZ.AND P0, PT, |R0|, +INF , PT ;  /* 0x7f8000000000780b */ /* 0x000fda0003f1c200 */
[----:B------:R-:W-:Y:S01]  /*18f0*/  @P0 FADD.FTZ R2, R0, 1 ;  /* 0x3f80000000020421 */ /* 0x000fe20000010000 */
[----:B------:R-:W-:Y:S06]  /*1900*/  @P0 BRA `(.L_x_19) ;  /* 0x0000000000280947 */ /* 0x000fec0003800000 */
[----:B------:R-:W-:-:S13]  /*1910*/  FSETP.NEU.FTZ.AND P0, PT, |R0|, +INF , PT ;  /* 0x7f8000000000780b */ /* 0x000fda0003f1d200 */
[----:B------:R-:W-:-:S04]  /*1920*/  @P0 FFMA R3, R0, 1.84467440737095516160e+19, RZ ;  /* 0x5f80000000030823 */ /* 0x000fc800000000ff */
[----:B------:R-:W0:Y:S02]  /*1930*/  @P0 MUFU.RSQ R2, R3 ;  /* 0x0000000300020308 */ /* 0x000e240000001400 */
[----:B0-----:R-:W-:Y:S01]  /*1940*/  @P0 FMUL.FTZ R4, R3, R2 ;  /* 0x0000000203040220 */ /* 0x001fe20000410000 */
[----:B------:R-:W-:Y:S01]  /*1950*/  @P0 FMUL.FTZ R14, R2, 0.5 ;  /* 0x3f000000020e0820 */ /* 0x000fe20000410000 */
[----:B------:R-:W-:Y:S02]  /*1960*/  @!P0 IMAD.MOV.U32 R2, RZ, RZ, R0 ;  /* 0x000000ffff028224 */ /* 0x000fe400078e0000 */
[----:B------:R-:W-:-:S04]  /*1970*/  @P0 FADD.FTZ R5, -R4, -RZ ;  /* 0x800000ff04050221 */ /* 0x000fc80000010100 */
[----:B------:R-:W-:-:S04]  /*1980*/  @P0 FFMA R5, R4, R5, R3 ;  /* 0x0000000504050223 */ /* 0x000fc80000000003 */
[----:B------:R-:W-:-:S04]  /*1990*/  @P0 FFMA R5, R5, R14, R4 ;  /* 0x0000000e05050223 */ /* 0x000fc80000000004 */
[----:B------:R-:W-:-:S07]  /*19a0*/  @P0 FMUL.FTZ R2, R5, 2.3283064365386962891e-10 ;  /* 0x2f80000005020820 */ /* 0x000fce0000410000 */
.L_x_19:
[----:B------:R-:W-:Y:S02]  /*19b0*/  IMAD.MOV.U32 R0, RZ, RZ, R2 ;  /* 0x000000ffff007224 */ /* 0x000fe400078e0002 */
[----:B------:R-:W-:Y:S02]  /*19c0*/  IMAD.MOV.U32 R2, RZ, RZ, R15 ;  /* 0x000000ffff027224 */ /* 0x000fe400078e000f */
[----:B------:R-:W-:-:S04]  /*19d0*/  IMAD.MOV.U32 R3, RZ, RZ, 0x0 ;  /* 0x00000000ff037424 */ /* 0x000fc800078e00ff */
[----:B------:R-:W-:Y:S05]  /*19e0*/  RET.REL.NODEC R2 `(_Z4testPfS_) ;  /* 0xffffffe402847950 */ /* 0x000fea0003c3ffff */
        .weak           $__internal_2_$__cuda_sm3x_div_rn_noftz_f32_slowpath
        .type           $__internal_2_$__cuda_sm3x_div_rn_noftz_f32_slowpath,@function
        .size           $__internal_2_$__cuda_sm3x_div_rn_noftz_f32_slowpath,(.L_x_34 - $__internal_2_$__cuda_sm3x_div_rn_noftz_f32_slowpath)
$__internal_2_$__cuda_sm3x_div_rn_noftz_f32_slowpath:
[--C-:B------:R-:W-:Y:S01]  /*19f0*/  SHF.R.U32.HI R5, RZ, 0x17, R3.reuse ;  /* 0x00000017ff057819 */ /* 0x100fe20000011603 */
[----:B------:R-:W-:Y:S01]  /*1a00*/  BSSY.RECONVERGENT B1, `(.L_x_20) ;  /* 0x0000064000017945 */ /* 0x000fe20003800200 */
[--C-:B------:R-:W-:Y:S01]  /*1a10*/  SHF.R.U32.HI R4, RZ, 0x17, R0.reuse ;  /* 0x00000017ff047819 */ /* 0x100fe20000011600 */
[----:B------:R-:W-:Y:S01]  /*1a20*/  IMAD.MOV.U32 R6, RZ, RZ, R3 ;  /* 0x000000ffff067224 */ /* 0x000fe200078e0003 */
[----:B------:R-:W-:Y:S01]  /*1a30*/  LOP3.LUT R15, R5, 0xff, RZ, 0xc0, !PT ;  /* 0x000000ff050f7812 */ /* 0x000fe200078ec0ff */
[----:B------:R-:W-:Y:S01]  /*1a40*/  IMAD.MOV.U32 R5, RZ, RZ, R0 ;  /* 0x000000ffff057224 */ /* 0x000fe200078e0000 */
[----:B------:R-:W-:Y:S02]  /*1a50*/  LOP3.LUT R12, R4, 0xff, RZ, 0xc0, !PT ;  /* 0x000000ff040c7812 */ /* 0x000fe400078ec0ff */
[----:B------:R-:W-:-:S03]  /*1a60*/  IADD3 R11, PT, PT, R15, -0x1, RZ ;  /* 0xffffffff0f0b7810 */ /* 0x000fc60007ffe0ff */
[----:B------:R-:W-:Y:S01]  /*1a70*/  VIADD R7, R12, 0xffffffff ;  /* 0xffffffff0c077836 */ /* 0x000fe20000000000 */
[----:B------:R-:W-:-:S04]  /*1a80*/  ISETP.GT.U32.AND P0, PT, R11, 0xfd, PT ;  /* 0x000000fd0b00780c */ /* 0x000fc80003f04070 */
[----:B------:R-:W-:-:S13]  /*1a90*/  ISETP.GT.U32.OR P0, PT, R7, 0xfd, P0 ;  /* 0x000000fd0700780c */ /* 0x000fda0000704470 */
[----:B------:R-:W-:Y:S01]  /*1aa0*/  @!P0 IMAD.MOV.U32 R4, RZ, RZ, RZ ;  /* 0x000000ffff048224 */ /* 0x000fe200078e00ff */
[----:B------:R-:W-:Y:S06]  /*1ab0*/  @!P0 BRA `(.L_x_21) ;  /* 0x00000000005c8947 */ /* 0x000fec0003800000 */
[----:B------:R-:W-:Y:S02]  /*1ac0*/  FSETP.GTU.FTZ.AND P1, PT, |R3|, +INF , PT ;  /* 0x7f8000000300780b */ /* 0x000fe40003f3c200 */
[----:B------:R-:W-:-:S04]  /*1ad0*/  FSETP.GTU.FTZ.AND P0, PT, |R0|, +INF , PT ;  /* 0x7f8000000000780b */ /* 0x000fc80003f1c200 */
[----:B------:R-:W-:-:S13]  /*1ae0*/  PLOP3.LUT P0, PT, P0, P1, PT, 0xf8, 0x8f ;  /* 0x00000000008f781c */ /* 0x000fda0000703f70 */
[----:B------:R-:W-:Y:S05]  /*1af0*/  @P0 BRA `(.L_x_22) ;  /* 0x00000004004c0947 */ /* 0x000fea0003800000 */
[----:B------:R-:W-:-:S13]  /*1b00*/  LOP3.LUT P0, RZ, R6, 0x7fffffff, R5, 0xc8, !PT ;  /* 0x7fffffff06ff7812 */ /* 0x000fda000780c805 */
[----:B------:R-:W-:Y:S05]  /*1b10*/  @!P0 BRA `(.L_x_23) ;  /* 0x00000004003c8947 */ /* 0x000fea0003800000 */
[C---:B------:R-:W-:Y:S02]  /*1b20*/  FSETP.NEU.FTZ.AND P3, PT, |R0|.reuse, +INF , PT ;  /* 0x7f8000000000780b */ /* 0x040fe40003f7d200 */
[----:B------:R-:W-:Y:S02]  /*1b30*/  FSETP.NEU.FTZ.AND P1, PT, |R3|, +INF , PT ;  /* 0x7f8000000300780b */ /* 0x000fe40003f3d200 */
[----:B------:R-:W-:-:S11]  /*1b40*/  FSETP.NEU.FTZ.AND P0, PT, |R0|, +INF , PT ;  /* 0x7f8000000000780b */ /* 0x000fd60003f1d200 */
[----:B------:R-:W-:Y:S05]  /*1b50*/  @!P1 BRA !P3, `(.L_x_23) ;  /* 0x00000004002c9947 */ /* 0x000fea0005800000 */
[----:B------:R-:W-:-:S04]  /*1b60*/  LOP3.LUT P3, RZ, R5, 0x7fffffff, RZ, 0xc0, !PT ;  /* 0x7fffffff05ff7812 */ /* 0x000fc8000786c0ff */
[----:B------:R-:W-:-:S13]  /*1b70*/  PLOP3.LUT P1, PT, P1, P3, PT, 0x2f, 0xf2 ;  /* 0x0000000000f2781c */ /* 0x000fda0000f26577 */
[----:B------:R-:W-:Y:S05]  /*1b80*/  @P1 BRA `(.L_x_24) ;  /* 0x0000000400181947 */ /* 0x000fea0003800000 */
[----:B------:R-:W-:-:S04]  /*1b90*/  LOP3.LUT P1, RZ, R6, 0x7fffffff, RZ, 0xc0, !PT ;  /* 0x7fffffff06ff7812 */ /* 0x000fc8000782c0ff */
[----:B------:R-:W-:-:S13]  /*1ba0*/  PLOP3.LUT P0, PT, P0, P1, PT, 0x2f, 0xf2 ;  /* 0x0000000000f2781c */ /* 0x000fda0000702577 */
[----:B------:R-:W-:Y:S05]  /*1bb0*/  @P0 BRA `(.L_x_25) ;  /* 0x0000000400000947 */ /* 0x000fea0003800000 */
[----:B------:R-:W-:Y:S02]  /*1bc0*/  ISETP.GE.AND P0, PT, R7, RZ, PT ;  /* 0x000000ff0700720c */ /* 0x000fe40003f06270 */
[----:B------:R-:W-:-:S11]  /*1bd0*/  ISETP.GE.AND P1, PT, R11, RZ, PT ;  /* 0x000000ff0b00720c */ /* 0x000fd60003f26270 */
[----:B------:R-:W-:Y:S02]  /*1be0*/  @P0 IMAD.MOV.U32 R4, RZ, RZ, RZ ;  /* 0x000000ffff040224 */ /* 0x000fe400078e00ff */
[----:B------:R-:W-:Y:S01]  /*1bf0*/  @!P0 FFMA R5, R0, 1.84467440737095516160e+19, RZ ;  /* 0x5f80000000058823 */ /* 0x000fe200000000ff */
[----:B------:R-:W-:Y:S02]  /*1c00*/  @!P0 IMAD.MOV.U32 R4, RZ, RZ, -0x40 ;  /* 0xffffffc0ff048424 */ /* 0x000fe400078e00ff */
[----:B------:R-:W-:Y:S02]  /*1c10*/  @!P1 FFMA R6, R3, 1.84467440737095516160e+19, RZ ;  /* 0x5f80000003069823 */ /* 0x000fe400000000ff */
[----:B------:R-:W-:-:S07]  /*1c20*/  @!P1 VIADD R4, R4, 0x40 ;  /* 0x0000004004049836 */ /* 0x000fce0000000000 */
.L_x_21:
[----:B------:R-:W-:Y:S01]  /*1c30*/  LEA R7, R15, 0xc0800000, 0x17 ;  /* 0xc08000000f077811 */ /* 0x000fe200078eb8ff */
[----:B------:R-:W-:Y:S04]  /*1c40*/  BSSY.RECONVERGENT B2, `(.L_x_26) ;  /* 0x0000036000027945 */ /* 0x000fe80003800200 */
[----:B------:R-:W-:Y:S02]  /*1c50*/  IMAD.IADD R7, R6, 0x1, -R7 ;  /* 0x0000000106077824 */ /* 0x000fe400078e0a07 */
[----:B------:R-:W-:Y:S02]  /*1c60*/  VIADD R6, R12, 0xffffff81 ;  /* 0xffffff810c067836 */ /* 0x000fe40000000000 */
[----:B------:R0:W1:Y:S01]  /*1c70*/  MUFU.RCP R11, R7 ;  /* 0x00000007000b7308 */ /* 0x0000620000001000 */
[----:B------:R-:W-:Y:S01]  /*1c80*/  FADD.FTZ R13, -R7, -RZ ;  /* 0x800000ff070d7221 */ /* 0x000fe20000010100 */
[C---:B------:R-:W-:Y:S01]  /*1c90*/  IMAD R0, R6.reuse, -0x800000, R5 ;  /* 0xff80000006007824 */ /* 0x040fe200078e0205 */
[----:B0-----:R-:W-:-:S04]  /*1ca0*/  IADD3 R7, PT, PT, R6, 0x7f, -R15 ;  /* 0x0000007f06077810 */ /* 0x001fc80007ffe80f */
[----:B------:R-:W-:Y:S01]  /*1cb0*/  IADD3 R7, PT, PT, R7, R4, RZ ;  /* 0x0000000407077210 */ /* 0x000fe20007ffe0ff */
[----:B-1----:R-:W-:-:S04]  /*1cc0*/  FFMA R12, R11, R13, 1 ;  /* 0x3f8000000b0c7423 */ /* 0x002fc8000000000d */
[----:B------:R-:W-:-:S04]  /*1cd0*/  FFMA R14, R11, R12, R11 ;  /* 0x0000000c0b0e7223 */ /* 0x000fc8000000000b */
[----:B------:R-:W-:-:S04]  /*1ce0*/  FFMA R5, R0, R14, RZ ;  /* 0x0000000e00057223 */ /* 0x000fc800000000ff */
[----:B------:R-:W-:-:S04]  /*1cf0*/  FFMA R12, R13, R5, R0 ;  /* 0x000000050d0c7223 */ /* 0x000fc80000000000 */
[----:B------:R-:W-:-:S04]  /*1d00*/  FFMA R11, R14, R12, R5 ;  /* 0x0000000c0e0b7223 */ /* 0x000fc80000000005 */
[----:B------:R-:W-:-:S04]  /*1d10*/  FFMA R12, R13, R11, R0 ;  /* 0x0000000b0d0c7223 */ /* 0x000fc80000000000 */
[----:B------:R-:W-:-:S05]  /*1d20*/  FFMA R0, R14, R12, R11 ;  /* 0x0000000c0e007223 */ /* 0x000fca000000000b */
[----:B------:R-:W-:-:S04]  /*1d30*/  SHF.R.U32.HI R5, RZ, 0x17, R0 ;  /* 0x00000017ff057819 */ /* 0x000fc80000011600 */
[----:B------:R-:W-:-:S05]  /*1d40*/  LOP3.LUT R5, R5, 0xff, RZ, 0xc0, !PT ;  /* 0x000000ff05057812 */ /* 0x000fca00078ec0ff */
[----:B------:R-:W-:-:S04]  /*1d50*/  IMAD.IADD R13, R5, 0x1, R7 ;  /* 0x00000001050d7824 */ /* 0x000fc800078e0207 */
[----:B------:R-:W-:-:S05]  /*1d60*/  VIADD R4, R13, 0xffffffff ;  /* 0xffffffff0d047836 */ /* 0x000fca0000000000 */
[----:B------:R-:W-:-:S13]  /*1d70*/  ISETP.GE.U32.AND P0, PT, R4, 0xfe, PT ;  /* 0x000000fe0400780c */ /* 0x000fda0003f06070 */
[----:B------:R-:W-:Y:S05]  /*1d80*/  @!P0 BRA `(.L_x_27) ;  /* 0x0000000000808947 */ /* 0x000fea0003800000 */
[----:B------:R-:W-:-:S13]  /*1d90*/  ISETP.GT.AND P0, PT, R13, 0xfe, PT ;  /* 0x000000fe0d00780c */ /* 0x000fda0003f04270 */
[----:B------:R-:W-:Y:S05]  /*1da0*/  @P0 BRA `(.L_x_28) ;  /* 0x00000000006c0947 */ /* 0x000fea0003800000 */
[----:B------:R-:W-:-:S13]  /*1db0*/  ISETP.GE.AND P0, PT, R13, 0x1, PT ;  /* 0x000000010d00780c */ /* 0x000fda0003f06270 */
[----:B------:R-:W-:Y:S05]  /*1dc0*/  @P0 BRA `(.L_x_29) ;  /* 0x0000000000740947 */ /* 0x000fea0003800000 */
[----:B------:R-:W-:Y:S02]  /*1dd0*/  ISETP.GE.AND P0, PT, R13, -0x18, PT ;  /* 0xffffffe80d00780c */ /* 0x000fe40003f06270 */
[----:B------:R-:W-:-:S11]  /*1de0*/  LOP3.LUT R0, R0, 0x80000000, RZ, 0xc0, !PT ;  /* 0x8000000000007812 */ /* 0x000fd600078ec0ff */
[----:B------:R-:W-:Y:S05]  /*1df0*/  @!P0 BRA `(.L_x_29) ;  /* 0x0000000000688947 */ /* 0x000fea0003800000 */
[CCC-:B------:R-:W-:Y:S01]  /*1e00*/  FFMA.RZ R4, R14.reuse, R12.reuse, R11.reuse ;  /* 0x0000000c0e047223 */ /* 0x1c0fe2000000c00b */
[C---:B------:R-:W-:Y:S02]  /*1e10*/  VIADD R7, R13.reuse, 0x20 ;  /* 0x000000200d077836 */ /* 0x040fe40000000000 */
[-CC-:B------:R-:W-:Y:S01]  /*1e20*/  FFMA.RM R5, R14, R12.reuse, R11.reuse ;  /* 0x0000000c0e057223 */ /* 0x180fe2000000400b */
[C---:B------:R-:W-:Y:S02]  /*1e30*/  ISETP.NE.AND P3, PT, R13.reuse, RZ, PT ;  /* 0x000000ff0d00720c */ /* 0x040fe40003f65270 */
[----:B------:R-:W-:Y:S01]  /*1e40*/  LOP3.LUT R6, R4, 0x7fffff, RZ, 0xc0, !PT ;  /* 0x007fffff04067812 */ /* 0x000fe200078ec0ff */
[----:B------:R-:W-:Y:S01]  /*1e50*/  FFMA.RP R4, R14, R12, R11 ;  /* 0x0000000c0e047223 */ /* 0x000fe2000000800b */
[----:B------:R-:W-:Y:S01]  /*1e60*/  IMAD.MOV R11, RZ, RZ, -R13 ;  /* 0x000000ffff0b7224 */ /* 0x000fe200078e0a0d */
[----:B------:R-:W-:Y:S02]  /*1e70*/  ISETP.NE.AND P1, PT, R13, RZ, PT ;  /* 0x000000ff0d00720c */ /* 0x000fe40003f25270 */
[----:B------:R-:W-:-:S02]  /*1e80*/  LOP3.LUT R6, R6, 0x800000, RZ, 0xfc, !PT ;  /* 0x0080000006067812 */ /* 0x000fc400078efcff */
[----:B------:R-:W-:Y:S02]  /*1e90*/  FSETP.NEU.FTZ.AND P0, PT, R4, R5, PT ;  /* 0x000000050400720b */ /* 0x000fe40003f1d000 */
[----:B------:R-:W-:Y:S02]  /*1ea0*/  SHF.L.U32 R7, R6, R7, RZ ;  /* 0x0000000706077219 */ /* 0x000fe400000006ff */
[----:B------:R-:W-:Y:S02]  /*1eb0*/  SEL R5, R11, RZ, P3 ;  /* 0x000000ff0b057207 */ /* 0x000fe40001800000 */
[----:B------:R-:W-:Y:S02]  /*1ec0*/  ISETP.NE.AND P1, PT, R7, RZ, P1 ;  /* 0x000000ff0700720c */ /* 0x000fe40000f25270 */
[----:B------:R-:W-:Y:S02]  /*1ed0*/  SHF.R.U32.HI R5, RZ, R5, R6 ;  /* 0x00000005ff057219 */ /* 0x000fe40000011606 */
[----:B------:R-:W-:-:S02]  /*1ee0*/  PLOP3.LUT P0, PT, P0, P1, PT, 0xf8, 0x8f ;  /* 0x00000000008f781c */ /* 0x000fc40000703f70 */
[----:B------:R-:W-:Y:S02]  /*1ef0*/  SHF.R.U32.HI R7, RZ, 0x1, R5 ;  /* 0x00000001ff077819 */ /* 0x000fe40000011605 */
[----:B------:R-:W-:-:S04]  /*1f00*/  SEL R4, RZ, 0x1, !P0 ;  /* 0x00000001ff047807 */ /* 0x000fc80004000000 */
[----:B------:R-:W-:-:S04]  /*1f10*/  LOP3.LUT R4, R4, 0x1, R7, 0xf8, !PT ;  /* 0x0000000104047812 */ /* 0x000fc800078ef807 */
[----:B------:R-:W-:-:S05]  /*1f20*/  LOP3.LUT R4, R4, R5, RZ, 0xc0, !PT ;  /* 0x0000000504047212 */ /* 0x000fca00078ec0ff */
[----:B------:R-:W-:-:S05]  /*1f30*/  IMAD.IADD R7, R7, 0x1, R4 ;  /* 0x0000000107077824 */ /* 0x000fca00078e0204 */
[----:B------:R-:W-:Y:S01]  /*1f40*/  LOP3.LUT R0, R7, R0, RZ, 0xfc, !PT ;  /* 0x0000000007007212 */ /* 0x000fe200078efcff */
[----:B------:R-:W-:Y:S06]  /*1f50*/  BRA `(.L_x_29) ;  /* 0x0000000000107947 */ /* 0x000fec0003800000 */
.L_x_28:
[----:B------:R-:W-:-:S04]  /*1f60*/  LOP3.LUT R0, R0, 0x80000000, RZ, 0xc0, !PT ;  /* 0x8000000000007812 */ /* 0x000fc800078ec0ff */
[----:B------:R-:W-:Y:S01]  /*1f70*/  LOP3.LUT R0, R0, 0x7f800000, RZ, 0xfc, !PT ;  /* 0x7f80000000007812 */ /* 0x000fe200078efcff */
[----:B------:R-:W-:Y:S06]  /*1f80*/  BRA `(.L_x_29) ;  /* 0x0000000000047947 */ /* 0x000fec0003800000 */
.L_x_27:
[----:B------:R-:W-:-:S07]  /*1f90*/  IMAD R0, R7, 0x800000, R0 ;  /* 0x0080000007007824 */ /* 0x000fce00078e0200 */
.L_x_29:
[----:B------:R-:W-:Y:S05]  /*1fa0*/  BSYNC.RECONVERGENT B2 ;  /* 0x0000000000027941 */ /* 0x000fea0003800200 */
.L_x_26:
[----:B------:R-:W-:Y:S05]  /*1fb0*/  BRA `(.L_x_30) ;  /* 0x0000000000207947 */ /* 0x000fea0003800000 */
.L_x_25:
[----:B------:R-:W-:-:S04]  /*1fc0*/  LOP3.LUT R0, R6, 0x80000000, R5, 0x48, !PT ;  /* 0x8000000006007812 */ /* 0x000fc800078e4805 */
[----:B------:R-:W-:Y:S01]  /*1fd0*/  LOP3.LUT R0, R0, 0x7f800000, RZ, 0xfc, !PT ;  /* 0x7f80000000007812 */ /* 0x000fe200078efcff */
[----:B------:R-:W-:Y:S06]  /*1fe0*/  BRA `(.L_x_30) ;  /* 0x0000000000147947 */ /* 0x000fec0003800000 */
.L_x_24:
[----:B------:R-:W-:Y:S01]  /*1ff0*/  LOP3.LUT R0, R6, 0x80000000, R5, 0x48, !PT ;  /* 0x8000000006007812 */ /* 0x000fe200078e4805 */
[----:B------:R-:W-:Y:S06]  /*2000*/  BRA `(.L_x_30) ;  /* 0x00000000000c7947 */ /* 0x000fec0003800000 */
.L_x_23:
[----:B------:R-:W0:Y:S01]  /*2010*/  MUFU.RSQ R0, -QNAN ;  /* 0xffc0000000007908 */ /* 0x000e220000001400 */
[----:B------:R-:W-:Y:S05]  /*2020*/  BRA `(.L_x_30) ;  /* 0x0000000000047947 */ /* 0x000fea0003800000 */
.L_x_22:
[----:B------:R-:W-:-:S07]  /*2030*/  FADD.FTZ R0, R0, R3 ;  /* 0x0000000300007221 */ /* 0x000fce0000010000 */
.L_x_30:
[----:B------:R-:W-:Y:S05]  /*2040*/  BSYNC.RECONVERGENT B1 ;  /* 0x0000000000017941 */ /* 0x000fea0003800200 */
.L_x_20:
[----:B------:R-:W-:Y:S02]  /*2050*/  IMAD.MOV.U32 R4, RZ, RZ, R2 ;  /* 0x000000ffff047224 */ /* 0x000fe400078e0002 */
[----:B------:R-:W-:-:S04]  /*2060*/  IMAD.MOV.U32 R5, RZ, RZ, 0x0 ;  /* 0x00000000ff057424 */ /* 0x000fc800078e00ff */
[----:B0-----:R-:W-:Y:S05]  /*2070*/  RET.REL.NODEC R4 `(_Z4testPfS_) ;  /* 0xffffffdc04e07950 */ /* 0x001fea0003c3ffff */
.L_x_31:
[----:B------:R-:W-:-:S00]  /*2080*/  BRA `(.L_x_31) ;  /* 0xfffffffc00fc7947 */ /* 0x000fc0000383ffff */
[----:B------:R-:W-:-:S00]  /*2090*/  NOP ;  /* 0x0000000000007918 */ /* 0x000fc00000000000 */
        /* <DEDUP_REMOVED lines=14> */
.L_x_34:


//--------------------- .nv.global.init           --------------------------
	.section	.nv.global.init,"aw",@progbits
	.align	4
.nv.global.init:
	.type		__cudart_i2opi_f,@object
	.size		__cudart_i2opi_f,(.L_0 - __cudart_i2opi_f)
__cudart_i2opi_f:
        /*0000*/ 	.byte	0x41, 0x90, 0x43, 0x3c, 0x99, 0x95, 0x62, 0xdb, 0xc0, 0xdd, 0x34, 0xf5, 0xd1, 0x57, 0x27, 0xfc
        /*0010*/ 	.byte	0x29, 0x15, 0x44, 0x4e, 0x6e, 0x83, 0xf9, 0xa2
.L_0:


//--------------------- .nv.shared.reserved.0     --------------------------
	.section	.nv.shared.reserved.0,"aw",@nobits
	.weak		__nv_reservedSMEM_offset_0_alias
	.size		__nv_reservedSMEM_offset_0_alias, 0, 64
	.other		__nv_reservedSMEM_offset_0_alias,@"STO_CUDA_RESERVED_SHARED STV_DEFAULT"
__nv_reservedSMEM_offset_0_alias:
	.zero		0
	.zero		64


//--------------------- .nv.constant0._Z4testPfS_ --------------------------
	.section	.nv.constant0._Z4testPfS_,"a",@progbits
	.sectionflags	@""
	.align	4
.nv.constant0._Z4testPfS_:
	.zero		912


//--------------------- SYMBOLS --------------------------

	.type		.nv.reservedSmem.offset0,@object
	.size		.nv.reservedSmem.offset0,0x4
